// auto-generated by cutlass_sweep.gemm — config: {"arch": "sm_90", "cluster_m": 1, "cluster_n": 1, "dtype": "e4m3", "stages": 5, "tile_k": 32, "tile_m": 256, "tile_n": 256}
#include "cutlass/cutlass.h"
#include "cutlass/gemm/collective/collective_builder.hpp"
#include "cutlass/gemm/device/gemm_universal_adapter.h"
#include "cutlass/gemm/kernel/gemm_universal.hpp"
#include "cutlass/epilogue/collective/collective_builder.hpp"

using ElemA = cutlass::float_e4m3_t;
using ElemB = cutlass::float_e4m3_t;
using ElemCD = cutlass::float_e4m3_t;
using Acc  = float;
using TileShape    = cute::Shape<cute::_256, cute::_256, cute::_32>;
using ClusterShape = cute::Shape<cute::_1, cute::_1, cute::_1>;

using CollectiveEpilogue = typename cutlass::epilogue::collective::CollectiveBuilder<
    cutlass::arch::Sm90, cutlass::arch::OpClassTensorOp,
    TileShape, ClusterShape,
    cutlass::epilogue::collective::EpilogueTileAuto,
    Acc, Acc,
    ElemCD, cutlass::layout::RowMajor, 128 / cutlass::sizeof_bits<ElemCD>::value,
    ElemCD, cutlass::layout::RowMajor, 128 / cutlass::sizeof_bits<ElemCD>::value,
    cutlass::epilogue::collective::EpilogueScheduleAuto
  >::CollectiveOp;

using CollectiveMainloop = typename cutlass::gemm::collective::CollectiveBuilder<
    cutlass::arch::Sm90, cutlass::arch::OpClassTensorOp,
    ElemA, cutlass::layout::RowMajor, 128 / cutlass::sizeof_bits<ElemA>::value,
    ElemB, cutlass::layout::ColumnMajor, 128 / cutlass::sizeof_bits<ElemB>::value,
    Acc,
    TileShape, ClusterShape,
    cutlass::gemm::collective::StageCount<5>,
    cutlass::gemm::collective::KernelScheduleAuto
  >::CollectiveOp;

using GemmKernel = cutlass::gemm::kernel::GemmUniversal<
    cute::Shape<int,int,int,int>,
    CollectiveMainloop,
    CollectiveEpilogue
>;
using Gemm = cutlass::gemm::device::GemmUniversalAdapter<GemmKernel>;

// Force the device kernel symbol into the cubin without needing a host main.
auto* _anchor = &cutlass::device_kernel<GemmKernel>;


// ===== COMPILED SASS (sm_90a) =====

	.target	sm_90a

	.elftype	@"ET_EXEC"


//--------------------- .note.nv.tkinfo           --------------------------
	.section	.note.nv.tkinfo,"",@"SHT_NOTE"
	.sectionflags	@"SHF_NOTE_NV_TKINFO"
	.tkinfo
        /*0018*/ 	.word	0x00000002
        /*0030*/ 	.string	""
        /*0030*/ 	.string	"ptxas"
        /*0030*/ 	.string	"Cuda compilation tools, release 13.0, V13.0.88"
        /*0030*/ 	.string	"Build cuda_13.0.r13.0/compiler.36424714_0"
        /*0030*/ 	.string	"-arch sm_90a -m 64 "



//--------------------- .note.nv.cuinfo           --------------------------
	.section	.note.nv.cuinfo,"",@"SHT_NOTE"
	.sectionflags	@"SHF_NOTE_NV_CUINFO"
        /*0018*/ 	.short	0x0002
        /*001a*/ 	.short	0x005a
        /*001c*/ 	.short	0x0082
	.zero		2


//--------------------- .nv.info                  --------------------------
	.section	.nv.info,"",@"SHT_CUDA_INFO"
	.align	4


	//----- nvinfo : EIATTR_REGCOUNT
	.align		4
        /*0000*/ 	.byte	0x04, 0x2f
        /*0002*/ 	.short	(.L_12 - .L_11)
	.align		4
.L_11:
        /*0004*/ 	.word	index@(_ZN7cutlass13device_kernelINS_4gemm6kernel13GemmUniversalIN4cute5tupleIJiiiiEEENS1_10collective13CollectiveMmaINS1_37MainloopSm90TmaGmmaWarpSpecializedFP8ILi5ENS5_IJNS4_1CILi1EEESB_SB_EEENS1_35KernelTmaWarpSpecializedCooperativeEEENS5_IJNSA_ILi256EEESF_NSA_ILi32EEEEEENS_12float_e4m3_tENS5_IJlSB_lEEESI_SJ_NS4_8TiledMMAINS4_8MMA_AtomIJNS4_4SM904GMMA31MMA_64x256x32_F32E4M3E4M3_SS_TNILNSN_7ScaleInE1ELSP_1EEEEEENS4_6LayoutINS5_IJNSA_ILi2EEESB_SB_EEENS5_IJSB_NSA_ILi0EEESV_EEEEENS5_IJNS4_10UnderscoreESY_SY_EEEEENS4_13SM90_TMA_LOADENS4_14ComposedLayoutINS4_7SwizzleILi1ELi4ELi3EEENS4_18smem_ptr_flag_bitsILi8EEENSS_INS5_IJNSA_ILi8EEESG_EEENS5_IJSG_SB_EEEEEEEvNS4_8identityES11_S1B_vS1C_EENS_8epilogue10collective6detail29Sm90TmaWarpSpecializedAdapterINS1F_15DefaultEpilogueISI_SJ_SJ_NS1E_6thread17LinearCombinationISI_Li1EffLNS1J_9ScaleType4KindE0ELNS_15FloatRoundStyleE2ESI_EENS1_15EpilogueDefaultEEEEEvvEEEEvNT_6ParamsE)
        /*0008*/ 	.word	0x000000a8


	//----- nvinfo : EIATTR_FRAME_SIZE
	.align		4
.L_12:
        /*000c*/ 	.byte	0x04, 0x11
        /*000e*/ 	.short	(.L_14 - .L_13)
	.align		4
.L_13:
        /*0010*/ 	.word	index@(_ZN7cutlass13device_kernelINS_4gemm6kernel13GemmUniversalIN4cute5tupleIJiiiiEEENS1_10collective13CollectiveMmaINS1_37MainloopSm90TmaGmmaWarpSpecializedFP8ILi5ENS5_IJNS4_1CILi1EEESB_SB_EEENS1_35KernelTmaWarpSpecializedCooperativeEEENS5_IJNSA_ILi256EEESF_NSA_ILi32EEEEEENS_12float_e4m3_tENS5_IJlSB_lEEESI_SJ_NS4_8TiledMMAINS4_8MMA_AtomIJNS4_4SM904GMMA31MMA_64x256x32_F32E4M3E4M3_SS_TNILNSN_7ScaleInE1ELSP_1EEEEEENS4_6LayoutINS5_IJNSA_ILi2EEESB_SB_EEENS5_IJSB_NSA_ILi0EEESV_EEEEENS5_IJNS4_10UnderscoreESY_SY_EEEEENS4_13SM90_TMA_LOADENS4_14ComposedLayoutINS4_7SwizzleILi1ELi4ELi3EEENS4_18smem_ptr_flag_bitsILi8EEENSS_INS5_IJNSA_ILi8EEESG_EEENS5_IJSG_SB_EEEEEEEvNS4_8identityES11_S1B_vS1C_EENS_8epilogue10collective6detail29Sm90TmaWarpSpecializedAdapterINS1F_15DefaultEpilogueISI_SJ_SJ_NS1E_6thread17LinearCombinationISI_Li1EffLNS1J_9ScaleType4KindE0ELNS_15FloatRoundStyleE2ESI_EENS1_15EpilogueDefaultEEEEEvvEEEEvNT_6ParamsE)
        /*0014*/ 	.word	0x00000670


	//----- nvinfo : EIATTR_MIN_STACK_SIZE
	.align		4
.L_14:
        /*0018*/ 	.byte	0x04, 0x12
        /*001a*/ 	.short	(.L_16 - .L_15)
	.align		4
.L_15:
        /*001c*/ 	.word	index@(_ZN7cutlass13device_kernelINS_4gemm6kernel13GemmUniversalIN4cute5tupleIJiiiiEEENS1_10collective13CollectiveMmaINS1_37MainloopSm90TmaGmmaWarpSpecializedFP8ILi5ENS5_IJNS4_1CILi1EEESB_SB_EEENS1_35KernelTmaWarpSpecializedCooperativeEEENS5_IJNSA_ILi256EEESF_NSA_ILi32EEEEEENS_12float_e4m3_tENS5_IJlSB_lEEESI_SJ_NS4_8TiledMMAINS4_8MMA_AtomIJNS4_4SM904GMMA31MMA_64x256x32_F32E4M3E4M3_SS_TNILNSN_7ScaleInE1ELSP_1EEEEEENS4_6LayoutINS5_IJNSA_ILi2EEESB_SB_EEENS5_IJSB_NSA_ILi0EEESV_EEEEENS5_IJNS4_10UnderscoreESY_SY_EEEEENS4_13SM90_TMA_LOADENS4_14ComposedLayoutINS4_7SwizzleILi1ELi4ELi3EEENS4_18smem_ptr_flag_bitsILi8EEENSS_INS5_IJNSA_ILi8EEESG_EEENS5_IJSG_SB_EEEEEEEvNS4_8identityES11_S1B_vS1C_EENS_8epilogue10collective6detail29Sm90TmaWarpSpecializedAdapterINS1F_15DefaultEpilogueISI_SJ_SJ_NS1E_6thread17LinearCombinationISI_Li1EffLNS1J_9ScaleType4KindE0ELNS_15FloatRoundStyleE2ESI_EENS1_15EpilogueDefaultEEEEEvvEEEEvNT_6ParamsE)
        /*0020*/ 	.word	0x00000670
.L_16:


//--------------------- .nv.compat                --------------------------
	.section	.nv.compat,"",@"SHT_CUDA_COMPAT_INFO"
	.align	4
        /*0000*/ 	.byte	0x02, 0x09, 0x01, 0x00, 0x02, 0x02, 0x04, 0x00, 0x02, 0x05, 0x05, 0x00, 0x03, 0x07, 0x01, 0x01
        /*0010*/ 	.byte	0x02, 0x03, 0x01, 0x00, 0x02, 0x06, 0x01, 0x00, 0x04, 0x0b, 0x08, 0x00, 0x00, 0x00, 0x00, 0x00
        /*0020*/ 	.byte	0x00, 0x00, 0x00, 0x00


//--------------------- .nv.info._ZN7cutlass13device_kernelINS_4gemm6kernel13GemmUniversalIN4cute5tupleIJiiiiEEENS1_10collective13CollectiveMmaINS1_37MainloopSm90TmaGmmaWarpSpecializedFP8ILi5ENS5_IJNS4_1CILi1EEESB_SB_EEENS1_35KernelTmaWarpSpecializedCooperativeEEENS5_IJNSA_ILi256EEESF_NSA_ILi32EEEEEENS_12float_e4m3_tENS5_IJlSB_lEEESI_SJ_NS4_8TiledMMAINS4_8MMA_AtomIJNS4_4SM904GMMA31MMA_64x256x32_F32E4M3E4M3_SS_TNILNSN_7ScaleInE1ELSP_1EEEEEENS4_6LayoutINS5_IJNSA_ILi2EEESB_SB_EEENS5_IJSB_NSA_ILi0EEESV_EEEEENS5_IJNS4_10UnderscoreESY_SY_EEEEENS4_13SM90_TMA_LOADENS4_14ComposedLayoutINS4_7SwizzleILi1ELi4ELi3EEENS4_18smem_ptr_flag_bitsILi8EEENSS_INS5_IJNSA_ILi8EEESG_EEENS5_IJSG_SB_EEEEEEEvNS4_8identityES11_S1B_vS1C_EENS_8epilogue10collective6detail29Sm90TmaWarpSpecializedAdapterINS1F_15DefaultEpilogueISI_SJ_SJ_NS1E_6thread17LinearCombinationISI_Li1EffLNS1J_9ScaleType4KindE0ELNS_15FloatRoundStyleE2ESI_EENS1_15EpilogueDefaultEEEEEvvEEEEvNT_6ParamsE --------------------------
	.section	.nv.info._ZN7cutlass13device_kernelINS_4gemm6kernel13GemmUniversalIN4cute5tupleIJiiiiEEENS1_10collective13CollectiveMmaINS1_37MainloopSm90TmaGmmaWarpSpecializedFP8ILi5ENS5_IJNS4_1CILi1EEESB_SB_EEENS1_35KernelTmaWarpSpecializedCooperativeEEENS5_IJNSA_ILi256EEESF_NSA_ILi32EEEEEENS_12float_e4m3_tENS5_IJlSB_lEEESI_SJ_NS4_8TiledMMAINS4_8MMA_AtomIJNS4_4SM904GMMA31MMA_64x256x32_F32E4M3E4M3_SS_TNILNSN_7ScaleInE1ELSP_1EEEEEENS4_6LayoutINS5_IJNSA_ILi2EEESB_SB_EEENS5_IJSB_NSA_ILi0EEESV_EEEEENS5_IJNS4_10UnderscoreESY_SY_EEEEENS4_13SM90_TMA_LOADENS4_14ComposedLayoutINS4_7SwizzleILi1ELi4ELi3EEENS4_18smem_ptr_flag_bitsILi8EEENSS_INS5_IJNSA_ILi8EEESG_EEENS5_IJSG_SB_EEEEEEEvNS4_8identityES11_S1B_vS1C_EENS_8epilogue10collective6detail29Sm90TmaWarpSpecializedAdapterINS1F_15DefaultEpilogueISI_SJ_SJ_NS1E_6thread17LinearCombinationISI_Li1EffLNS1J_9ScaleType4KindE0ELNS_15FloatRoundStyleE2ESI_EENS1_15EpilogueDefaultEEEEEvvEEEEvNT_6ParamsE,"",@"SHT_CUDA_INFO"
	.sectionflags	@""
	.align	4


	//----- nvinfo : EIATTR_CUDA_API_VERSION
	.align		4
        /*0000*/ 	.byte	0x04, 0x37
        /*0002*/ 	.short	(.L_18 - .L_17)
.L_17:
        /*0004*/ 	.word	0x00000082


	//----- nvinfo : EIATTR_KPARAM_INFO
	.align		4
.L_18:
        /*0008*/ 	.byte	0x04, 0x17
        /*000a*/ 	.short	(.L_20 - .L_19)
.L_19:
        /*000c*/ 	.word	0x00000000
        /*0010*/ 	.short	0x0000
        /*0012*/ 	.short	0x0070
        /*0014*/ 	.byte	0x00, 0xf0, 0x01, 0x10


	//----- nvinfo : EIATTR_SPARSE_MMA_MASK
	.align		4
.L_20:
        /*0018*/ 	.byte	0x03, 0x50
        /*001a*/ 	.short	0x0000


	//----- nvinfo : EIATTR_MAXREG_COUNT
	.align		4
        /*001c*/ 	.byte	0x03, 0x1b
        /*001e*/ 	.short	0x00a8


	//----- nvinfo : EIATTR_NUM_BARRIERS
	.align		4
        /*0020*/ 	.byte	0x02, 0x4c
        /*0022*/ 	.byte	0x01
	.zero		1


	//----- nvinfo : EIATTR_ANNOTATIONS
	.align		4
        /*0024*/ 	.byte	0x04, 0x55
        /*0026*/ 	.short	(.L_22 - .L_21)


	//   ....[0]....
.L_21:
        /*0028*/ 	.word	0x00000001
        /*002c*/ 	.byte	0xb0, 0x05, 0x00, 0x00, 0x01, 0x00, 0x00, 0x00, 0xd0, 0x05, 0x00, 0x00, 0x01, 0x00, 0x00, 0x00
        /* <DEDUP_REMOVED lines=1352> */
        /*54bc*/ 	.byte	0xb0, 0x33, 0x02, 0x00


	//----- nvinfo : EIATTR_MERCURY_ISA_VERSION
	.align		4
.L_22:
        /*54c0*/ 	.byte	0x03, 0x5f
        /*54c2*/ 	.short	0x0101


	//----- nvinfo : EIATTR_INT_WARP_WIDE_INSTR_OFFSETS
	.align		4
        /*54c4*/ 	.byte	0x04, 0x31
        /*54c6*/ 	.short	(.L_24 - .L_23)


	//   ....[0]....
.L_23:
        /*54c8*/ 	.word	0x000004a0


	//   ....[1]....
        /*54cc*/ 	.word	0x000004c0


	//   ....[2]....
        /*54d0*/ 	.word	0x000005c0


	//----- nvinfo : EIATTR_COOP_GROUP_MASK_REGIDS
	.align		4
.L_24:
        /*54d4*/ 	.byte	0x04, 0x29
        /*54d6*/ 	.short	(.L_26 - .L_25)


	//   ....[0]....
.L_25:
        /*54d8*/ 	.word	0xffffffff


	//   ....[1]....
        /*54dc*/ 	.word	0xffffffff


	//   ....[2]....
        /*54e0*/ 	.word	0xffffffff


	//   ....[3]....
        /*54e4*/ 	.word	0xffffffff


	//   ....[4]....
        /*54e8*/ 	.word	0xffffffff


	//----- nvinfo : EIATTR_COOP_GROUP_INSTR_OFFSETS
	.align		4
.L_26:
        /*54ec*/ 	.byte	0x04, 0x28
        /*54ee*/ 	.short	(.L_28 - .L_27)


	//   ....[0]....
.L_27:
        /*54f0*/ 	.word	0x00000070


	//   ....[1]....
        /*54f4*/ 	.word	0x00000080


	//   ....[2]....
        /*54f8*/ 	.word	0x000001a0


	//   ....[3]....
        /*54fc*/ 	.word	0x000003e0


	//   ....[4]....
        /*5500*/ 	.word	0x000026d0


	//----- nvinfo : EIATTR_REG_RECONFIG
	.align		4
.L_28:
        /*5504*/ 	.byte	0x01, 0x54
	.zero		2


	//----- nvinfo : EIATTR_MBARRIER_INSTR_OFFSETS
	.align		4
        /*5508*/ 	.byte	0x04, 0x39
        /*550a*/ 	.short	(.L_30 - .L_29)


	//   ....[0]....
.L_29:
        /*550c*/ 	.word	0x00000320
        /*5510*/ 	.word	0x000000ff
        /*5514*/ 	.word	0x00000000
        /*5518*/ 	.short	0x0100
        /*551a*/ 	.byte	0x09
	.zero		1


	//   ....[1]....
        /*551c*/ 	.word	0x00000330
        /*5520*/ 	.word	0x000000ff
        /*5524*/ 	.word	0x00000028
        /*5528*/ 	.short	0x0100
        /*552a*/ 	.byte	0x09
	.zero		1


	//   ....[2]....
        /*552c*/ 	.word	0x00000340
        /*5530*/ 	.word	0x000000ff
        /*5534*/ 	.word	0x00000008
        /*5538*/ 	.short	0x0100
        /*553a*/ 	.byte	0x09
	.zero		1


	//   ....[3]....
        /*553c*/ 	.word	0x00000350
        /*5540*/ 	.word	0x000000ff
        /*5544*/ 	.word	0x00000030
        /*5548*/ 	.short	0x0100
        /*554a*/ 	.byte	0x09
	.zero		1


	//   ....[4]....
        /*554c*/ 	.word	0x00000360
        /*5550*/ 	.word	0x000000ff
        /*5554*/ 	.word	0x00000010
        /*5558*/ 	.short	0x0100
        /*555a*/ 	.byte	0x09
	.zero		1


	//   ....[5]....
        /*555c*/ 	.word	0x00000370
        /*5560*/ 	.word	0x000000ff
        /*5564*/ 	.word	0x00000038
        /*5568*/ 	.short	0x0100
        /*556a*/ 	.byte	0x09
	.zero		1


	//   ....[6]....
        /*556c*/ 	.word	0x00000380
        /*5570*/ 	.word	0x000000ff
        /*5574*/ 	.word	0x00000018
        /*5578*/ 	.short	0x0100
        /*557a*/ 	.byte	0x09
	.zero		1


	//   ....[7]....
        /*557c*/ 	.word	0x00000390
        /*5580*/ 	.word	0x000000ff
        /*5584*/ 	.word	0x00000040
        /*5588*/ 	.short	0x0100
        /*558a*/ 	.byte	0x09
	.zero		1


	//   ....[8]....
        /*558c*/ 	.word	0x000003a0
        /*5590*/ 	.word	0x000000ff
        /*5594*/ 	.word	0x00000020
        /*5598*/ 	.short	0x0100
        /*559a*/ 	.byte	0x09
	.zero		1


	//   ....[9]....
        /*559c*/ 	.word	0x000003b0
        /*55a0*/ 	.word	0x000000ff
        /*55a4*/ 	.word	0x00000048
        /*55a8*/ 	.short	0x0100
        /*55aa*/ 	.byte	0x09
	.zero		1


	//   ....[10]....
        /*55ac*/ 	.word	0x000005f0
        /*55b0*/ 	.word	0x000000ff
        /*55b4*/ 	.word	0x00000060
        /*55b8*/ 	.short	0x0100
        /*55ba*/ 	.byte	0x06
	.zero		1


	//   ....[11]....
        /*55bc*/ 	.word	0x00000600
        /*55c0*/ 	.word	0x000000ff
        /*55c4*/ 	.word	0x00000068
        /*55c8*/ 	.short	0x0100
        /*55ca*/ 	.byte	0x06
	.zero		1


	//   ....[12]....
        /*55cc*/ 	.word	0x00002ae0
        /*55d0*/ 	.word	0x000000ff
        /*55d4*/ 	.word	0x00000000
        /*55d8*/ 	.short	0x010a
        /*55da*/ 	.byte	0x07
	.zero		1


	//   ....[13]....
        /*55dc*/ 	.word	0x00002b40
        /*55e0*/ 	.word	0x000000ff
        /*55e4*/ 	.word	0x00000000
        /*55e8*/ 	.short	0x010a
        /*55ea*/ 	.byte	0x07
	.zero		1


	//   ....[14]....
        /*55ec*/ 	.word	0x00006300
        /*55f0*/ 	.word	0x000000ff
        /*55f4*/ 	.word	0x00000000
        /*55f8*/ 	.short	0x010a
        /*55fa*/ 	.byte	0x0f
	.zero		1


	//   ....[15]....
        /*55fc*/ 	.word	0x00006340
        /*5600*/ 	.word	0x000000ff
        /*5604*/ 	.word	0x00000000
        /*5608*/ 	.short	0x010a
        /*560a*/ 	.byte	0x0f
	.zero		1


	//   ....[16]....
        /*560c*/ 	.word	0x0000afa0
        /*5610*/ 	.word	0x000000ff
        /*5614*/ 	.word	0x00000000
        /*5618*/ 	.short	0x0101
        /*561a*/ 	.byte	0x08
	.zero		1


	//   ....[17]....
        /*561c*/ 	.word	0x0000ea50
        /*5620*/ 	.word	0x000000ff
        /*5624*/ 	.word	0x00000000
        /*5628*/ 	.short	0x0101
        /*562a*/ 	.byte	0x08
	.zero		1


	//   ....[18]....
        /*562c*/ 	.word	0x00022580
        /*5630*/ 	.word	0x00000010
        /*5634*/ 	.word	0x00000028
        /*5638*/ 	.short	0x010a
        /*563a*/ 	.byte	0x3f
	.zero		1


	//   ....[19]....
        /*563c*/ 	.word	0x000228b0
        /*5640*/ 	.word	0x00000002
        /*5644*/ 	.word	0x00000068
        /*5648*/ 	.short	0x0101
        /*564a*/ 	.byte	0x3f
	.zero		1


	//   ....[20]....
        /*564c*/ 	.word	0x00023060
        /*5650*/ 	.word	0x00000003
        /*5654*/ 	.word	0x00000000
        /*5658*/ 	.short	0x010a
        /*565a*/ 	.byte	0x3f
	.zero		1


	//   ....[21]....
        /*565c*/ 	.word	0x000230f0
        /*5660*/ 	.word	0x00000003
        /*5664*/ 	.word	0x00000000
        /*5668*/ 	.short	0x010a
        /*566a*/ 	.byte	0x3f
	.zero		1


	//   ....[22]....
        /*566c*/ 	.word	0x00023180
        /*5670*/ 	.word	0x00000003
        /*5674*/ 	.word	0x00000000
        /*5678*/ 	.short	0x010a
        /*567a*/ 	.byte	0x3f
	.zero		1


	//   ....[23]....
        /*567c*/ 	.word	0x00023210
        /*5680*/ 	.word	0x00000003
        /*5684*/ 	.word	0x00000000
        /*5688*/ 	.short	0x010a
        /*568a*/ 	.byte	0x3f
	.zero		1


	//   ....[24]....
        /*568c*/ 	.word	0x000232a0
        /*5690*/ 	.word	0x00000003
        /*5694*/ 	.word	0x00000000
        /*5698*/ 	.short	0x010a
        /*569a*/ 	.byte	0x3f
	.zero		1


	//   ....[25]....
        /*569c*/ 	.word	0x00023310
        /*56a0*/ 	.word	0x00000003
        /*56a4*/ 	.word	0x00000000
        /*56a8*/ 	.short	0x010a
        /*56aa*/ 	.byte	0x3f
	.zero		1


	//   ....[26]....
        /*56ac*/ 	.word	0x00023380
        /*56b0*/ 	.word	0x00000000
        /*56b4*/ 	.word	0x00000000
        /*56b8*/ 	.short	0x010a
        /*56ba*/ 	.byte	0x3f
	.zero		1


	//   ....[27]....
        /*56bc*/ 	.word	0x00023460
        /*56c0*/ 	.word	0x00000010
        /*56c4*/ 	.word	0x00000028
        /*56c8*/ 	.short	0x010a
        /*56ca*/ 	.byte	0x3f
	.zero		1


	//   ....[28]....
        /*56cc*/ 	.word	0x00023540
        /*56d0*/ 	.word	0x00000003
        /*56d4*/ 	.word	0x00000000
        /*56d8*/ 	.short	0x010a
        /*56da*/ 	.byte	0x3f
	.zero		1


	//   ....[29]....
        /*56dc*/ 	.word	0x00023590
        /*56e0*/ 	.word	0x00000003
        /*56e4*/ 	.word	0x00000000
        /*56e8*/ 	.short	0x010a
        /*56ea*/ 	.byte	0x3f
	.zero		1


	//   ....[30]....
        /*56ec*/ 	.word	0x000235e0
        /*56f0*/ 	.word	0x00000003
        /*56f4*/ 	.word	0x00000000
        /*56f8*/ 	.short	0x010a
        /*56fa*/ 	.byte	0x3f
	.zero		1


	//   ....[31]....
        /*56fc*/ 	.word	0x00023630
        /*5700*/ 	.word	0x00000003
        /*5704*/ 	.word	0x00000000
        /*5708*/ 	.short	0x010a
        /*570a*/ 	.byte	0x3f
	.zero		1


	//----- nvinfo : EIATTR_NUM_MBARRIERS
	.align		4
.L_30:
        /*570c*/ 	.byte	0x03, 0x38
        /*570e*/ 	.short	0x000c


	//----- nvinfo : EIATTR_EXIT_INSTR_OFFSETS
	.align		4
        /*5710*/ 	.byte	0x04, 0x1c
        /*5712*/ 	.short	(.L_32 - .L_31)


	//   ....[0]....
.L_31:
        /*5714*/ 	.word	0x00000660


	//   ....[1]....
        /*5718*/ 	.word	0x00000fc0


	//   ....[2]....
        /*571c*/ 	.word	0x00021bb0


	//   ....[3]....
        /*5720*/ 	.word	0x00022210


	//   ....[4]....
        /*5724*/ 	.word	0x000232f0


	//----- nvinfo : EIATTR_MAX_THREADS
	.align		4
.L_32:
        /*5728*/ 	.byte	0x04, 0x05
        /*572a*/ 	.short	(.L_34 - .L_33)
.L_33:
        /*572c*/ 	.word	0x00000180
        /*5730*/ 	.word	0x00000001
        /*5734*/ 	.word	0x00000001


	//----- nvinfo : EIATTR_CRS_STACK_SIZE
	.align		4
.L_34:
        /*5738*/ 	.byte	0x04, 0x1e
        /*573a*/ 	.short	(.L_36 - .L_35)
.L_35:
        /*573c*/ 	.word	0x00000000


	//----- nvinfo : EIATTR_CBANK_PARAM_SIZE
	.align		4
.L_36:
        /*5740*/ 	.byte	0x03, 0x19
        /*5742*/ 	.short	0x0470


	//----- nvinfo : EIATTR_PARAM_CBANK
	.align		4
        /*5744*/ 	.byte	0x04, 0x0a
        /*5746*/ 	.short	(.L_38 - .L_37)
	.align		4
.L_37:
        /*5748*/ 	.word	index@(.nv.constant0._ZN7cutlass13device_kernelINS_4gemm6kernel13GemmUniversalIN4cute5tupleIJiiiiEEENS1_10collective13CollectiveMmaINS1_37MainloopSm90TmaGmmaWarpSpecializedFP8ILi5ENS5_IJNS4_1CILi1EEESB_SB_EEENS1_35KernelTmaWarpSpecializedCooperativeEEENS5_IJNSA_ILi256EEESF_NSA_ILi32EEEEEENS_12float_e4m3_tENS5_IJlSB_lEEESI_SJ_NS4_8TiledMMAINS4_8MMA_AtomIJNS4_4SM904GMMA31MMA_64x256x32_F32E4M3E4M3_SS_TNILNSN_7ScaleInE1ELSP_1EEEEEENS4_6LayoutINS5_IJNSA_ILi2EEESB_SB_EEENS5_IJSB_NSA_ILi0EEESV_EEEEENS5_IJNS4_10UnderscoreESY_SY_EEEEENS4_13SM90_TMA_LOADENS4_14ComposedLayoutINS4_7SwizzleILi1ELi4ELi3EEENS4_18smem_ptr_flag_bitsILi8EEENSS_INS5_IJNSA_ILi8EEESG_EEENS5_IJSG_SB_EEEEEEEvNS4_8identityES11_S1B_vS1C_EENS_8epilogue10collective6detail29Sm90TmaWarpSpecializedAdapterINS1F_15DefaultEpilogueISI_SJ_SJ_NS1E_6thread17LinearCombinationISI_Li1EffLNS1J_9ScaleType4KindE0ELNS_15FloatRoundStyleE2ESI_EENS1_15EpilogueDefaultEEEEEvvEEEEvNT_6ParamsE)
        /*574c*/ 	.short	0x0210
        /*574e*/ 	.short	0x0470


	//----- nvinfo : EIATTR_SW_WAR
	.align		4
.L_38:
        /*5750*/ 	.byte	0x04, 0x36
        /*5752*/ 	.short	(.L_40 - .L_39)
.L_39:
        /*5754*/ 	.word	0x00000008
.L_40:


//--------------------- .nv.callgraph             --------------------------
	.section	.nv.callgraph,"",@"SHT_CUDA_CALLGRAPH"
	.align	4
	.sectionentsize	8
	.align		4
        /*0000*/ 	.word	0x00000000
	.align		4
        /*0004*/ 	.word	0xffffffff
	.align		4
        /*0008*/ 	.word	0x00000000
	.align		4
        /*000c*/ 	.word	0xfffffffe
	.align		4
        /*0010*/ 	.word	0x00000000
	.align		4
        /*0014*/ 	.word	0xfffffffd
	.align		4
        /*0018*/ 	.word	0x00000000
	.align		4
        /*001c*/ 	.word	0xfffffffc


//--------------------- .nv.constant4             --------------------------
	.section	.nv.constant4,"a",@progbits
	.align	8
	.align		8
.nv.constant4:
        /*0000*/ 	.dword	_ZN39_INTERNAL_e4bb836f_4_k_cu_6ceeda69_46914cuda3std3__45__cpo5beginE
	.align		8
        /*0008*/ 	.dword	_ZN39_INTERNAL_e4bb836f_4_k_cu_6ceeda69_46914cuda3std3__45__cpo3endE
	.align		8
        /*0010*/ 	.dword	_ZN39_INTERNAL_e4bb836f_4_k_cu_6ceeda69_46914cuda3std3__45__cpo6cbeginE
	.align		8
        /*0018*/ 	.dword	_ZN39_INTERNAL_e4bb836f_4_k_cu_6ceeda69_46914cuda3std3__45__cpo4cendE
	.align		8
        /*0020*/ 	.dword	_ZN39_INTERNAL_e4bb836f_4_k_cu_6ceeda69_46914cuda3std3__441_GLOBAL__N__e4bb836f_4_k_cu_6ceeda69_46916ignoreE
	.align		8
        /*0028*/ 	.dword	_ZN39_INTERNAL_e4bb836f_4_k_cu_6ceeda69_46914cuda3std3__419piecewise_constructE
	.align		8
        /*0030*/ 	.dword	_ZN39_INTERNAL_e4bb836f_4_k_cu_6ceeda69_46914cuda3std3__48in_placeE
	.align		8
        /*0038*/ 	.dword	_ZN39_INTERNAL_e4bb836f_4_k_cu_6ceeda69_46914cuda3std6ranges3__45__cpo4swapE
	.align		8
        /*0040*/ 	.dword	_ZN39_INTERNAL_e4bb836f_4_k_cu_6ceeda69_46914cuda3std6ranges3__45__cpo9iter_moveE
	.align		8
        /*0048*/ 	.dword	_ZN39_INTERNAL_e4bb836f_4_k_cu_6ceeda69_46914cute7productE
	.align		8
        /*0050*/ 	.dword	_ZN39_INTERNAL_e4bb836f_4_k_cu_6ceeda69_46914cute1_E


//--------------------- .text._ZN7cutlass13device_kernelINS_4gemm6kernel13GemmUniversalIN4cute5tupleIJiiiiEEENS1_10collective13CollectiveMmaINS1_37MainloopSm90TmaGmmaWarpSpecializedFP8ILi5ENS5_IJNS4_1CILi1EEESB_SB_EEENS1_35KernelTmaWarpSpecializedCooperativeEEENS5_IJNSA_ILi256EEESF_NSA_ILi32EEEEEENS_12float_e4m3_tENS5_IJlSB_lEEESI_SJ_NS4_8TiledMMAINS4_8MMA_AtomIJNS4_4SM904GMMA31MMA_64x256x32_F32E4M3E4M3_SS_TNILNSN_7ScaleInE1ELSP_1EEEEEENS4_6LayoutINS5_IJNSA_ILi2EEESB_SB_EEENS5_IJSB_NSA_ILi0EEESV_EEEEENS5_IJNS4_10UnderscoreESY_SY_EEEEENS4_13SM90_TMA_LOADENS4_14ComposedLayoutINS4_7SwizzleILi1ELi4ELi3EEENS4_18smem_ptr_flag_bitsILi8EEENSS_INS5_IJNSA_ILi8EEESG_EEENS5_IJSG_SB_EEEEEEEvNS4_8identityES11_S1B_vS1C_EENS_8epilogue10collective6detail29Sm90TmaWarpSpecializedAdapterINS1F_15DefaultEpilogueISI_SJ_SJ_NS1E_6thread17LinearCombinationISI_Li1EffLNS1J_9ScaleType4KindE0ELNS_15FloatRoundStyleE2ESI_EENS1_15EpilogueDefaultEEEEEvvEEEEvNT_6ParamsE --------------------------
	.section	.text._ZN7cutlass13device_kernelINS_4gemm6kernel13GemmUniversalIN4cute5tupleIJiiiiEEENS1_10collective13CollectiveMmaINS1_37MainloopSm90TmaGmmaWarpSpecializedFP8ILi5ENS5_IJNS4_1CILi1EEESB_SB_EEENS1_35KernelTmaWarpSpecializedCooperativeEEENS5_IJNSA_ILi256EEESF_NSA_ILi32EEEEEENS_12float_e4m3_tENS5_IJlSB_lEEESI_SJ_NS4_8TiledMMAINS4_8MMA_AtomIJNS4_4SM904GMMA31MMA_64x256x32_F32E4M3E4M3_SS_TNILNSN_7ScaleInE1ELSP_1EEEEEENS4_6LayoutINS5_IJNSA_ILi2EEESB_SB_EEENS5_IJSB_NSA_ILi0EEESV_EEEEENS5_IJNS4_10UnderscoreESY_SY_EEEEENS4_13SM90_TMA_LOADENS4_14ComposedLayoutINS4_7SwizzleILi1ELi4ELi3EEENS4_18smem_ptr_flag_bitsILi8EEENSS_INS5_IJNSA_ILi8EEESG_EEENS5_IJSG_SB_EEEEEEEvNS4_8identityES11_S1B_vS1C_EENS_8epilogue10collective6detail29Sm90TmaWarpSpecializedAdapterINS1F_15DefaultEpilogueISI_SJ_SJ_NS1E_6thread17LinearCombinationISI_Li1EffLNS1J_9ScaleType4KindE0ELNS_15FloatRoundStyleE2ESI_EENS1_15EpilogueDefaultEEEEEvvEEEEvNT_6ParamsE,"ax",@progbits
	.align	128
.text._ZN7cutlass13device_kernelINS_4gemm6kernel13GemmUniversalIN4cute5tupleIJiiiiEEENS1_10collective13CollectiveMmaINS1_37MainloopSm90TmaGmmaWarpSpecializedFP8ILi5ENS5_IJNS4_1CILi1EEESB_SB_EEENS1_35KernelTmaWarpSpecializedCooperativeEEENS5_IJNSA_ILi256EEESF_NSA_ILi32EEEEEENS_12float_e4m3_tENS5_IJlSB_lEEESI_SJ_NS4_8TiledMMAINS4_8MMA_AtomIJNS4_4SM904GMMA31MMA_64x256x32_F32E4M3E4M3_SS_TNILNSN_7ScaleInE1ELSP_1EEEEEENS4_6LayoutINS5_IJNSA_ILi2EEESB_SB_EEENS5_IJSB_NSA_ILi0EEESV_EEEEENS5_IJNS4_10UnderscoreESY_SY_EEEEENS4_13SM90_TMA_LOADENS4_14ComposedLayoutINS4_7SwizzleILi1ELi4ELi3EEENS4_18smem_ptr_flag_bitsILi8EEENSS_INS5_IJNSA_ILi8EEESG_EEENS5_IJSG_SB_EEEEEEEvNS4_8identityES11_S1B_vS1C_EENS_8epilogue10collective6detail29Sm90TmaWarpSpecializedAdapterINS1F_15DefaultEpilogueISI_SJ_SJ_NS1E_6thread17LinearCombinationISI_Li1EffLNS1J_9ScaleType4KindE0ELNS_15FloatRoundStyleE2ESI_EENS1_15EpilogueDefaultEEEEEvvEEEEvNT_6ParamsE:
        .type           _ZN7cutlass13device_kernelINS_4gemm6kernel13GemmUniversalIN4cute5tupleIJiiiiEEENS1_10collective13CollectiveMmaINS1_37MainloopSm90TmaGmmaWarpSpecializedFP8ILi5ENS5_IJNS4_1CILi1EEESB_SB_EEENS1_35KernelTmaWarpSpecializedCooperativeEEENS5_IJNSA_ILi256EEESF_NSA_ILi32EEEEEENS_12float_e4m3_tENS5_IJlSB_lEEESI_SJ_NS4_8TiledMMAINS4_8MMA_AtomIJNS4_4SM904GMMA31MMA_64x256x32_F32E4M3E4M3_SS_TNILNSN_7ScaleInE1ELSP_1EEEEEENS4_6LayoutINS5_IJNSA_ILi2EEESB_SB_EEENS5_IJSB_NSA_ILi0EEESV_EEEEENS5_IJNS4_10UnderscoreESY_SY_EEEEENS4_13SM90_TMA_LOADENS4_14ComposedLayoutINS4_7SwizzleILi1ELi4ELi3EEENS4_18smem_ptr_flag_bitsILi8EEENSS_INS5_IJNSA_ILi8EEESG_EEENS5_IJSG_SB_EEEEEEEvNS4_8identityES11_S1B_vS1C_EENS_8epilogue10collective6detail29Sm90TmaWarpSpecializedAdapterINS1F_15DefaultEpilogueISI_SJ_SJ_NS1E_6thread17LinearCombinationISI_Li1EffLNS1J_9ScaleType4KindE0ELNS_15FloatRoundStyleE2ESI_EENS1_15EpilogueDefaultEEEEEvvEEEEvNT_6ParamsE,@function
        .size           _ZN7cutlass13device_kernelINS_4gemm6kernel13GemmUniversalIN4cute5tupleIJiiiiEEENS1_10collective13CollectiveMmaINS1_37MainloopSm90TmaGmmaWarpSpecializedFP8ILi5ENS5_IJNS4_1CILi1EEESB_SB_EEENS1_35KernelTmaWarpSpecializedCooperativeEEENS5_IJNSA_ILi256EEESF_NSA_ILi32EEEEEENS_12float_e4m3_tENS5_IJlSB_lEEESI_SJ_NS4_8TiledMMAINS4_8MMA_AtomIJNS4_4SM904GMMA31MMA_64x256x32_F32E4M3E4M3_SS_TNILNSN_7ScaleInE1ELSP_1EEEEEENS4_6LayoutINS5_IJNSA_ILi2EEESB_SB_EEENS5_IJSB_NSA_ILi0EEESV_EEEEENS5_IJNS4_10UnderscoreESY_SY_EEEEENS4_13SM90_TMA_LOADENS4_14ComposedLayoutINS4_7SwizzleILi1ELi4ELi3EEENS4_18smem_ptr_flag_bitsILi8EEENSS_INS5_IJNSA_ILi8EEESG_EEENS5_IJSG_SB_EEEEEEEvNS4_8identityES11_S1B_vS1C_EENS_8epilogue10collective6detail29Sm90TmaWarpSpecializedAdapterINS1F_15DefaultEpilogueISI_SJ_SJ_NS1E_6thread17LinearCombinationISI_Li1EffLNS1J_9ScaleType4KindE0ELNS_15FloatRoundStyleE2ESI_EENS1_15EpilogueDefaultEEEEEvvEEEEvNT_6ParamsE,(.L_x_587 - _ZN7cutlass13device_kernelINS_4gemm6kernel13GemmUniversalIN4cute5tupleIJiiiiEEENS1_10collective13CollectiveMmaINS1_37MainloopSm90TmaGmmaWarpSpecializedFP8ILi5ENS5_IJNS4_1CILi1EEESB_SB_EEENS1_35KernelTmaWarpSpecializedCooperativeEEENS5_IJNSA_ILi256EEESF_NSA_ILi32EEEEEENS_12float_e4m3_tENS5_IJlSB_lEEESI_SJ_NS4_8TiledMMAINS4_8MMA_AtomIJNS4_4SM904GMMA31MMA_64x256x32_F32E4M3E4M3_SS_TNILNSN_7ScaleInE1ELSP_1EEEEEENS4_6LayoutINS5_IJNSA_ILi2EEESB_SB_EEENS5_IJSB_NSA_ILi0EEESV_EEEEENS5_IJNS4_10UnderscoreESY_SY_EEEEENS4_13SM90_TMA_LOADENS4_14ComposedLayoutINS4_7SwizzleILi1ELi4ELi3EEENS4_18smem_ptr_flag_bitsILi8EEENSS_INS5_IJNSA_ILi8EEESG_EEENS5_IJSG_SB_EEEEEEEvNS4_8identityES11_S1B_vS1C_EENS_8epilogue10collective6detail29Sm90TmaWarpSpecializedAdapterINS1F_15DefaultEpilogueISI_SJ_SJ_NS1E_6thread17LinearCombinationISI_Li1EffLNS1J_9ScaleType4KindE0ELNS_15FloatRoundStyleE2ESI_EENS1_15EpilogueDefaultEEEEEvvEEEEvNT_6ParamsE)
        .other          _ZN7cutlass13device_kernelINS_4gemm6kernel13GemmUniversalIN4cute5tupleIJiiiiEEENS1_10collective13CollectiveMmaINS1_37MainloopSm90TmaGmmaWarpSpecializedFP8ILi5ENS5_IJNS4_1CILi1EEESB_SB_EEENS1_35KernelTmaWarpSpecializedCooperativeEEENS5_IJNSA_ILi256EEESF_NSA_ILi32EEEEEENS_12float_e4m3_tENS5_IJlSB_lEEESI_SJ_NS4_8TiledMMAINS4_8MMA_AtomIJNS4_4SM904GMMA31MMA_64x256x32_F32E4M3E4M3_SS_TNILNSN_7ScaleInE1ELSP_1EEEEEENS4_6LayoutINS5_IJNSA_ILi2EEESB_SB_EEENS5_IJSB_NSA_ILi0EEESV_EEEEENS5_IJNS4_10UnderscoreESY_SY_EEEEENS4_13SM90_TMA_LOADENS4_14ComposedLayoutINS4_7SwizzleILi1ELi4ELi3EEENS4_18smem_ptr_flag_bitsILi8EEENSS_INS5_IJNSA_ILi8EEESG_EEENS5_IJSG_SB_EEEEEEEvNS4_8identityES11_S1B_vS1C_EENS_8epilogue10collective6detail29Sm90TmaWarpSpecializedAdapterINS1F_15DefaultEpilogueISI_SJ_SJ_NS1E_6thread17LinearCombinationISI_Li1EffLNS1J_9ScaleType4KindE0ELNS_15FloatRoundStyleE2ESI_EENS1_15EpilogueDefaultEEEEEvvEEEEvNT_6ParamsE,@"STO_CUDA_ENTRY STV_DEFAULT"
_ZN7cutlass13device_kernelINS_4gemm6kernel13GemmUniversalIN4cute5tupleIJiiiiEEENS1_10collective13CollectiveMmaINS1_37MainloopSm90TmaGmmaWarpSpecializedFP8ILi5ENS5_IJNS4_1CILi1EEESB_SB_EEENS1_35KernelTmaWarpSpecializedCooperativeEEENS5_IJNSA_ILi256EEESF_NSA_ILi32EEEEEENS_12float_e4m3_tENS5_IJlSB_lEEESI_SJ_NS4_8TiledMMAINS4_8MMA_AtomIJNS4_4SM904GMMA31MMA_64x256x32_F32E4M3E4M3_SS_TNILNSN_7ScaleInE1ELSP_1EEEEEENS4_6LayoutINS5_IJNSA_ILi2EEESB_SB_EEENS5_IJSB_NSA_ILi0EEESV_EEEEENS5_IJNS4_10UnderscoreESY_SY_EEEEENS4_13SM90_TMA_LOADENS4_14ComposedLayoutINS4_7SwizzleILi1ELi4ELi3EEENS4_18smem_ptr_flag_bitsILi8EEENSS_INS5_IJNSA_ILi8EEESG_EEENS5_IJSG_SB_EEEEEEEvNS4_8identityES11_S1B_vS1C_EENS_8epilogue10collective6detail29Sm90TmaWarpSpecializedAdapterINS1F_15DefaultEpilogueISI_SJ_SJ_NS1E_6thread17LinearCombinationISI_Li1EffLNS1J_9ScaleType4KindE0ELNS_15FloatRoundStyleE2ESI_EENS1_15EpilogueDefaultEEEEEvvEEEEvNT_6ParamsE:
[----:B------:R-:W0:Y:S02]  /*0000*/  LDC R1, c[0x0][0x28] ;  /* 0x00000a00ff017b82 */ /* 0x000e240000000800 */
[----:B0-----:R-:W-:Y:S01]  /*0010*/  VIADD R1, R1, 0xfffff990 ;  /* 0xfffff99001017836 */ /* 0x001fe20000000000 */
[----:B------:R-:W0:Y:S01]  /*0020*/  S2R R2, SR_TID.X ;  /* 0x0000000000027919 */ /* 0x000e220000002100 */
[----:B------:R-:W-:Y:S01]  /*0030*/  ELECT P0, URZ, PT ;  /* 0x00000000003f782f */ /* 0x000fe20003800000 */
[----:B------:R-:W-:Y:S01]  /*0040*/  BSSY B0, `(.L_x_0) ;  /* 0x0000015000007945 */ /* 0x000fe20003800000 */
[--C-:B0-----:R-:W-:Y:S02]  /*0050*/  SHF.R.U32.HI R0, RZ, 0x5, R2.reuse ;  /* 0x00000005ff007819 */ /* 0x101fe40000011602 */
[----:B------:R-:W-:-:S03]  /*0060*/  SHF.R.U32.HI R2, RZ, 0x7, R2 ;  /* 0x00000007ff027819 */ /* 0x000fc60000011602 */
[----:B------:R-:W0:Y:S04]  /*0070*/  SHFL.IDX PT, R3, R0, RZ, 0x1f ;  /* 0x00001fff00037589 */ /* 0x000e2800000e0000 */
[----:B------:R-:W1:Y:S01]  /*0080*/  SHFL.IDX PT, R2, R2, RZ, 0x1f ;  /* 0x00001fff02027589 */ /* 0x000e6200000e0000 */
[----:B0-----:R-:W-:Y:S02]  /*0090*/  R2UR UR4, R3 ;  /* 0x00000000030472ca */ /* 0x001fe400000e0000 */
[----:B-1----:R-:W-:-:S11]  /*00a0*/  R2UR UR6, R2 ;  /* 0x00000000020672ca */ /* 0x002fd600000e0000 */
[----:B------:R-:W-:Y:S02]  /*00b0*/  USHF.R.S32.HI UR5, URZ, 0x1f, UR4 ;  /* 0x0000001f3f057899 */ /* 0x000fe40008011404 */
[----:B------:R-:W-:Y:S02]  /*00c0*/  ISETP.NE.OR P0, PT, RZ, UR4, !P0 ;  /* 0x00000004ff007c0c */ /* 0x000fe4000c705670 */
[----:B------:R-:W-:-:S04]  /*00d0*/  ULEA.HI UR5, UR5, UR4, URZ, 0x2 ;  /* 0x0000000405057291 */ /* 0x000fc8000f8f103f */
[----:B------:R-:W-:-:S04]  /*00e0*/  ULOP3.LUT UR5, UR5, 0xfffffffc, URZ, 0xc0, !UPT ;  /* 0xfffffffc05057892 */ /* 0x000fc8000f8ec03f */
[----:B------:R-:W-:-:S03]  /*00f0*/  UIADD3 UR8, UR4, -UR5, URZ ;  /* 0x8000000504087290 */ /* 0x000fc6000fffe03f */
[----:B------:R-:W-:Y:S09]  /*0100*/  @P0 BRA `(.L_x_1) ;  /* 0x0000000000200947 */ /* 0x000ff20003800000 */
[----:B------:R-:W-:Y:S02]  /*0110*/  ULDC.64 UR4, c[0x0][0x198] ;  /* 0x0000660000047ab9 */ /* 0x000fe40000000a00 */
[----:B------:R-:W-:Y:S02]  /*0120*/  UIADD3 UR10, UP0, UR4, 0xf0, URZ ;  /* 0x000000f0040a7890 */ /* 0x000fe4000ff1e03f */
[----:B------:R-:W-:Y:S02]  /*0130*/  UIADD3 UR4, UP1, UR4, 0x1f0, URZ ;  /* 0x000001f004047890 */ /* 0x000fe4000ff3e03f */
[----:B------:R-:W-:Y:S02]  /*0140*/  UIADD3.X UR11, URZ, UR5, URZ, UP0, !UPT ;  /* 0x000000053f0b7290 */ /* 0x000fe400087fe43f */
[----:B------:R-:W-:-:S07]  /*0150*/  UIADD3.X UR5, URZ, UR5, URZ, UP1, !UPT ;  /* 0x000000053f057290 */ /* 0x000fce0008ffe43f */
[----:B------:R0:W-:Y:S02]  /*0160*/  UTMACCTL.PF [UR10] ;  /* 0x000000000a0079b9 */ /* 0x0001e40008040000 */
[----:B------:R0:W-:Y:S02]  /*0170*/  UTMACCTL.PF [UR4] ;  /* 0x00000000040079b9 */ /* 0x0001e40008040000 */
[----:B0-----:R-:W-:Y:S01]  /*0180*/  NOP ;  /* 0x0000000000007918 */ /* 0x001fe20000000000 */
.L_x_1:
[----:B------:R-:W-:Y:S05]  /*0190*/  BSYNC B0 ;  /* 0x0000000000007941 */ /* 0x000fea0003800000 */
.L_x_0:
[----:B------:R-:W0:Y:S01]  /*01a0*/  SHFL.IDX PT, R2, R0, RZ, 0x1f ;  /* 0x00001fff00027589 */ /* 0x000e2200000e0000 */
[----:B------:R-:W-:Y:S01]  /*01b0*/  UISETP.NE.AND UP0, UPT, UR8, 0x3, UPT ;  /* 0x000000030800788c */ /* 0x000fe2000bf05270 */
[----:B------:R-:W-:Y:S01]  /*01c0*/  ISETP.NE.AND P1, PT, RZ, UR6, PT ;  /* 0x00000006ff007c0c */ /* 0x000fe2000bf25270 */
[----:B------:R-:W-:Y:S02]  /*01d0*/  UIADD3 UR10, UR6, -0x1, URZ ;  /* 0xffffffff060a7890 */ /* 0x000fe4000fffe03f */
[----:B------:R-:W-:Y:S02]  /*01e0*/  UISETP.EQ.OR UP0, UPT, UR8, URZ, !UP0 ;  /* 0x0000003f0800728c */ /* 0x000fe4000c702670 */
[----:B------:R-:W-:Y:S02]  /*01f0*/  UISETP.GE.U32.AND UP1, UPT, UR10, 0x2, UPT ;  /* 0x000000020a00788c */ /* 0x000fe4000bf26070 */
[----:B------:R-:W-:-:S04]  /*0200*/  UISETP.EQ.AND UP0, UPT, UR6, URZ, UP0 ;  /* 0x0000003f0600728c */ /* 0x000fc80008702270 */
[----:B------:R-:W-:-:S04]  /*0210*/  USEL UR13, URZ, 0x1, !UP0 ;  /* 0x000000013f0d7887 */ /* 0x000fc8000c000000 */
[----:B------:R-:W-:Y:S01]  /*0220*/  USEL UR13, UR13, 0x2, UP1 ;  /* 0x000000020d0d7887 */ /* 0x000fe20008800000 */
[----:B0-----:R-:W-:-:S13]  /*0230*/  ISETP.NE.AND P0, PT, R2, RZ, PT ;  /* 0x000000ff0200720c */ /* 0x001fda0003f05270 */
[----:B------:R-:W-:Y:S05]  /*0240*/  @P0 BRA `(.L_x_2) ;  /* 0x0000000000600947 */ /* 0x000fea0003800000 */
[----:B------:R-:W0:Y:S01]  /*0250*/  S2UR UR9, SR_CgaCtaId ;  /* 0x00000000000979c3 */ /* 0x000e220000008800 */
[----:B------:R-:W-:Y:S01]  /*0260*/  UMOV UR4, 0x400 ;  /* 0x0000040000047882 */ /* 0x000fe20000000000 */
[----:B------:R-:W-:Y:S01]  /*0270*/  UMOV UR5, 0x1 ;  /* 0x0000000100057882 */ /* 0x000fe20000000000 */
[----:B------:R-:W-:Y:S01]  /*0280*/  UMOV UR6, 0x100 ;  /* 0x0000010000067882 */ /* 0x000fe20000000000 */
[----:B------:R-:W-:Y:S01]  /*0290*/  ELECT P0, URZ, PT ;  /* 0x00000000003f782f */ /* 0x000fe20003800000 */
[----:B------:R-:W-:-:S04]  /*02a0*/  UIADD3 UR6, -UR6, 0x100000, URZ ;  /* 0x0010000006067890 */ /* 0x000fc8000fffe13f */
[----:B------:R-:W-:Y:S02]  /*02b0*/  USHF.L.U32 UR7, UR6, 0xb, URZ ;  /* 0x0000000b06077899 */ /* 0x000fe4000800063f */
[----:B------:R-:W-:Y:S02]  /*02c0*/  USHF.L.U32 UR6, UR6, 0x1, URZ ;  /* 0x0000000106067899 */ /* 0x000fe4000800063f */
[----:B0-----:R-:W-:Y:S02]  /*02d0*/  ULEA UR9, UR9, UR4, 0x18 ;  /* 0x0000000409097291 */ /* 0x001fe4000f8ec03f */
[----:B------:R-:W-:-:S04]  /*02e0*/  UIADD3 UR4, -UR5, 0x100000, URZ ;  /* 0x0010000005047890 */ /* 0x000fc8000fffe13f */
[----:B------:R-:W-:Y:S02]  /*02f0*/  USHF.L.U32 UR5, UR4, 0xb, URZ ;  /* 0x0000000b04057899 */ /* 0x000fe4000800063f */
[----:B------:R-:W-:Y:S01]  /*0300*/  USHF.L.U32 UR4, UR4, 0x1, URZ ;  /* 0x0000000104047899 */ /* 0x000fe2000800063f */
[----:B------:R-:W0:Y:S11]  /*0310*/  FENCE.VIEW.ASYNC.S ;  /* 0x00000000000073c6 */ /* 0x000e360000000000 */
[----:B0-----:R0:W1:Y:S01]  /*0320*/  SYNCS.EXCH.64 URZ, [UR9], UR4 ;  /* 0x00000004093f75b2 */ /* 0x0010620008000100 */
[----:B------:R0:W2:Y:S01]  /*0330*/  SYNCS.EXCH.64 URZ, [UR9+0x28], UR6 ;  /* 0x00002806093f75b2 */ /* 0x0000a20008000100 */
[----:B------:R0:W3:Y:S01]  /*0340*/  SYNCS.EXCH.64 URZ, [UR9+0x8], UR4 ;  /* 0x00000804093f75b2 */ /* 0x0000e20008000100 */
[----:B------:R0:W4:Y:S01]  /*0350*/  SYNCS.EXCH.64 URZ, [UR9+0x30], UR6 ;  /* 0x00003006093f75b2 */ /* 0x0001220008000100 */
[----:B------:R0:W0:Y:S01]  /*0360*/  SYNCS.EXCH.64 URZ, [UR9+0x10], UR4 ;  /* 0x00001004093f75b2 */ /* 0x0000220008000100 */
[----:B------:R0:W0:Y:S01]  /*0370*/  SYNCS.EXCH.64 URZ, [UR9+0x38], UR6 ;  /* 0x00003806093f75b2 */ /* 0x0000220008000100 */
[----:B------:R0:W0:Y:S01]  /*0380*/  SYNCS.EXCH.64 URZ, [UR9+0x18], UR4 ;  /* 0x00001804093f75b2 */ /* 0x0000220008000100 */
[----:B------:R0:W0:Y:S01]  /*0390*/  SYNCS.EXCH.64 URZ, [UR9+0x40], UR6 ;  /* 0x00004006093f75b2 */ /* 0x0000220008000100 */
[----:B------:R0:W0:Y:S01]  /*03a0*/  SYNCS.EXCH.64 URZ, [UR9+0x20], UR4 ;  /* 0x00002004093f75b2 */ /* 0x0000220008000100 */
[----:B------:R0:W0:Y:S01]  /*03b0*/  SYNCS.EXCH.64 URZ, [UR9+0x48], UR6 ;  /* 0x00004806093f75b2 */ /* 0x0000220008000100 */
[----:B------:R-:W-:Y:S01]  /*03c0*/  NOP ;  /* 0x0000000000007918 */ /* 0x000fe20000000000 */
.L_x_2:
[----:B------:R-:W5:Y:S01]  /*03d0*/  LDC R2, c[0x0][0x65c] ;  /* 0x00019700ff027b82 */ /* 0x000f620000000800 */
[----:B------:R-:W1:Y:S01]  /*03e0*/  SHFL.IDX PT, R0, R0, RZ, 0x1f ;  /* 0x00001fff00007589 */ /* 0x000e6200000e0000 */
[----:B------:R-:W-:Y:S01]  /*03f0*/  ELECT P0, URZ, PT ;  /* 0x00000000003f782f */ /* 0x000fe20003800000 */
[----:B------:R-:W-:Y:S01]  /*0400*/  IMAD.MOV.U32 R3, RZ, RZ, RZ ;  /* 0x000000ffff037224 */ /* 0x000fe200078e00ff */
[----:B0-----:R-:W-:Y:S01]  /*0410*/  UMOV UR4, 0x20 ;  /* 0x0000002000047882 */ /* 0x001fe20000000000 */
[----:B------:R-:W0:Y:S01]  /*0420*/  S2R R11, SR_CTAID.Y ;  /* 0x00000000000b7919 */ /* 0x000e220000002600 */
[----:B------:R-:W-:Y:S01]  /*0430*/  NOP ;  /* 0x0000000000007918 */ /* 0x000fe20000000000 */
[----:B------:R-:W-:Y:S01]  /*0440*/  NOP ;  /* 0x0000000000007918 */ /* 0x000fe20000000000 */
[----:B-----5:R-:W-:Y:S02]  /*0450*/  ISETP.NE.AND P4, PT, R2, 0x1, PT ;  /* 0x000000010200780c */ /* 0x020fe40003f85270 */
[----:B------:R-:W5:Y:S01]  /*0460*/  S2R R2, SR_CTAID.X ;  /* 0x0000000000027919 */ /* 0x000f620000002500 */
[----:B-1----:R-:W-:-:S10]  /*0470*/  ISETP.NE.OR P0, PT, R0, RZ, !P0 ;  /* 0x000000ff0000720c */ /* 0x002fd40004705670 */
[----:B------:R-:W5:Y:S01]  /*0480*/  @P4 LDC R7, c[0x0][0x10] ;  /* 0x00000400ff074b82 */ /* 0x000f620000000800 */
[----:B0-----:R-:W-:Y:S02]  /*0490*/  @P4 IMAD.MOV.U32 R4, RZ, RZ, R11 ;  /* 0x000000ffff044224 */ /* 0x001fe400078e000b */
[----:B------:R-:W-:Y:S01]  /*04a0*/  VOTEU.ALL UP0, P0 ;  /* 0x00000000003f7886 */ /* 0x000fe20000000000 */
[----:B------:R-:W-:Y:S01]  /*04b0*/  @P4 IMAD.MOV.U32 R5, RZ, RZ, RZ ;  /* 0x000000ffff054224 */ /* 0x000fe200078e00ff */
[----:B------:R-:W-:Y:S01]  /*04c0*/  VOTEU.ALL UP1, P0 ;  /* 0x00000000003f7886 */ /* 0x000fe20000020000 */
[----:B------:R-:W-:Y:S02]  /*04d0*/  @P4 IMAD.MOV.U32 R13, RZ, RZ, RZ ;  /* 0x000000ffff0d4224 */ /* 0x000fe400078e00ff */
[----:B------:R-:W0:Y:S01]  /*04e0*/  @!P4 LDC R9, c[0x0][0xc] ;  /* 0x00000300ff09cb82 */ /* 0x000e220000000800 */
[----:B------:R-:W-:Y:S01]  /*04f0*/  @!UP0 UMOV UR6, 0x400 ;  /* 0x0000040000068882 */ /* 0x000fe20000000000 */
[----:B------:R-:W-:-:S04]  /*0500*/  @!UP0 UIADD3 UR4, -UR4, 0x100000, URZ ;  /* 0x0010000004048890 */ /* 0x000fc8000fffe13f */
[----:B------:R-:W-:Y:S02]  /*0510*/  @!UP0 USHF.L.U32 UR5, UR4, 0xb, URZ ;  /* 0x0000000b04058899 */ /* 0x000fe4000800063f */
[----:B------:R-:W-:Y:S01]  /*0520*/  @!UP0 USHF.L.U32 UR4, UR4, 0x1, URZ ;  /* 0x0000000104048899 */ /* 0x000fe2000800063f */
[----:B------:R-:W1:Y:S01]  /*0530*/  @!UP0 S2UR UR7, SR_CgaCtaId ;  /* 0x00000000000789c3 */ /* 0x000e620000008800 */
[----:B-----5:R-:W-:-:S04]  /*0540*/  @P4 IMAD.WIDE.U32 R6, R2, R7, R4 ;  /* 0x0000000702064225 */ /* 0x020fc800078e0004 */
[----:B------:R-:W-:Y:S02]  /*0550*/  @P4 IMAD.MOV.U32 R10, RZ, RZ, R6 ;  /* 0x000000ffff0a4224 */ /* 0x000fe400078e0006 */
[----:B------:R-:W-:Y:S02]  /*0560*/  @P4 IMAD.IADD R14, R7, 0x1, R13 ;  /* 0x00000001070e4824 */ /* 0x000fe400078e020d */
[----:B0-----:R-:W-:-:S04]  /*0570*/  @!P4 IMAD.WIDE.U32 R4, R9, R11, R2 ;  /* 0x0000000b0904c225 */ /* 0x001fc800078e0002 */
[----:B------:R-:W-:Y:S02]  /*0580*/  @!P4 IMAD.MOV.U32 R10, RZ, RZ, R4 ;  /* 0x000000ffff0ac224 */ /* 0x000fe400078e0004 */
[----:B------:R-:W-:Y:S01]  /*0590*/  @!P4 IMAD.MOV.U32 R14, RZ, RZ, R5 ;  /* 0x000000ffff0ec224 */ /* 0x000fe200078e0005 */
[----:B-1----:R-:W-:Y:S02]  /*05a0*/  @!UP0 ULEA UR6, UR7, UR6, 0x18 ;  /* 0x0000000607068291 */ /* 0x002fe4000f8ec03f */
[----:B------:R0:W-:Y:S01]  /*05b0*/  STL [R1+0x45c], R10 ;  /* 0x00045c0a01007387 */ /* 0x0001e20000100800 */
[----:B------:R-:W-:-:S03]  /*05c0*/  VOTEU.ALL UP0, P0 ;  /* 0x00000000003f7886 */ /* 0x000fc60000000000 */
[----:B------:R0:W-:Y:S04]  /*05d0*/  STL [R1+0x458], R14 ;  /* 0x0004580e01007387 */ /* 0x0001e80000100800 */
[----:B------:R-:W1:Y:S02]  /*05e0*/  FENCE.VIEW.ASYNC.S ;  /* 0x00000000000073c6 */ /* 0x000e640000000000 */
[----:B-1----:R0:W2:Y:S01]  /*05f0*/  @!UP0 SYNCS.EXCH.64 URZ, [UR6+0x60], UR4 ;  /* 0x00006004063f85b2 */ /* 0x0020a20008000100 */
[----:B------:R0:W2:Y:S01]  /*0600*/  @!UP1 SYNCS.EXCH.64 URZ, [UR6+0x68], UR4 ;  /* 0x00006804063f95b2 */ /* 0x0000a20008000100 */
[----:B------:R-:W-:Y:S01]  /*0610*/  NOP ;  /* 0x0000000000007918 */ /* 0x000fe20000000000 */
[----:B--234-:R-:W-:Y:S06]  /*0620*/  BAR.SYNC.DEFER_BLOCKING 0x0 ;  /* 0x0000000000007b1d */ /* 0x01cfec0000010000 */
[----:B0-----:R-:W-:Y:S05]  /*0630*/  @!P1 BRA `(.L_x_3) ;  /* 0x0000021400609947 */ /* 0x001fea0003800000 */
[----:B------:R-:W-:-:S06]  /*0640*/  UISETP.GT.U32.AND UP0, UPT, UR10, 0x1, UPT ;  /* 0x000000010a00788c */ /* 0x000fcc000bf04070 */
[----:B------:R-:W-:-:S13]  /*0650*/  PLOP3.LUT P0, PT, PT, PT, UP0, 0x80, 0x0 ;  /* 0x000000000000781c */ /* 0x000fda0003f0f008 */
[----:B------:R-:W-:Y:S05]  /*0660*/  @P0 EXIT ;  /* 0x000000000000094d */ /* 0x000fea0003800000 */
[----:B------:R-:W-:Y:S01]  /*0670*/  IMAD.MOV.U32 R5, RZ, RZ, -0x1 ;  /* 0xffffffffff057424 */ /* 0x000fe200078e00ff */
[----:B------:R-:W-:Y:S01]  /*0680*/  ULDC.64 UR4, c[0x0][0x650] ;  /* 0x0001940000047ab9 */ /* 0x000fe20000000a00 */
[----:B------:R-:W-:Y:S01]  /*0690*/  IMAD.MOV.U32 R4, RZ, RZ, -0x1 ;  /* 0xffffffffff047424 */ /* 0x000fe200078e00ff */
[----:B------:R-:W-:Y:S01]  /*06a0*/  ISETP.GE.U32.AND P0, PT, R10, UR4, PT ;  /* 0x000000040a007c0c */ /* 0x000fe2000bf06070 */
[----:B------:R-:W-:Y:S01]  /*06b0*/  UMOV UR10, 0xffffffff ;  /* 0xffffffff000a7882 */ /* 0x000fe20000000000 */
[----:B------:R0:W-:Y:S01]  /*06c0*/  STL [R1+0x464], R5 ;  /* 0x0004640501007387 */ /* 0x0001e20000100800 */
[----:B------:R-:W-:Y:S02]  /*06d0*/  PRMT R0, RZ, 0x7610, R0 ;  /* 0x00007610ff007816 */ /* 0x000fe40000000000 */
[----:B------:R-:W-:Y:S01]  /*06e0*/  ISETP.GE.U32.AND.EX P0, PT, R14, UR5, PT, P0 ;  /* 0x000000050e007c0c */ /* 0x000fe2000bf06100 */
[----:B------:R0:W-:-:S12]  /*06f0*/  STL [R1+0x460], R4 ;  /* 0x0004600401007387 */ /* 0x0001d80000100800 */
[----:B0-----:R-:W-:Y:S05]  /*0700*/  @P0 BRA `(.L_x_4) ;  /* 0x00000004006c0947 */ /* 0x001fea0003800000 */
[----:B------:R-:W-:Y:S01]  /*0710*/  ULDC.64 UR14, c[0x0][0x628] ;  /* 0x00018a00000e7ab9 */ /* 0x000fe20000000a00 */
[----:B------:R-:W0:Y:S01]  /*0720*/  LDC.64 R12, c[0x0][0x620] ;  /* 0x00018800ff0c7b82 */ /* 0x000e220000000a00 */
[----:B------:R-:W-:Y:S01]  /*0730*/  ISETP.NE.U32.AND P0, PT, RZ, UR14, PT ;  /* 0x0000000eff007c0c */ /* 0x000fe2000bf05070 */
[----:B------:R-:W-:Y:S01]  /*0740*/  ULDC UR11, c[0x0][0x630] ;  /* 0x00018c00000b7ab9 */ /* 0x000fe20000000800 */
[----:B------:R-:W-:Y:S02]  /*0750*/  R2UR UR4, R10 ;  /* 0x000000000a0472ca */ /* 0x000fe400000e0000 */
[----:B------:R-:W-:Y:S02]  /*0760*/  ISETP.NE.AND.EX P0, PT, RZ, UR15, PT, P0 ;  /* 0x0000000fff007c0c */ /* 0x000fe4000bf05300 */
[----:B------:R-:W-:-:S11]  /*0770*/  R2UR UR5, R14 ;  /* 0x000000000e0572ca */ /* 0x000fd600000e0000 */
[----:B------:R-:W-:Y:S05]  /*0780*/  @!P0 BRA `(.L_x_5) ;  /* 0x0000000000308947 */ /* 0x000fea0003800000 */
[----:B------:R-:W-:Y:S01]  /*0790*/  R2UR UR4, R10 ;  /* 0x000000000a0472ca */ /* 0x000fe200000e0000 */
[----:B------:R-:W-:Y:S01]  /*07a0*/  ULDC UR8, c[0x0][0x634] ;  /* 0x00018d0000087ab9 */ /* 0x000fe20000000800 */
[----:B------:R-:W-:-:S11]  /*07b0*/  R2UR UR10, R14 ;  /* 0x000000000e0a72ca */ /* 0x000fd600000e0000 */
[----:B------:R-:W-:-:S04]  /*07c0*/  UIADD3 UR8, UP0, UR4, UR8, URZ ;  /* 0x0000000804087290 */ /* 0x000fc8000ff1e03f */
[----:B------:R-:W-:-:S04]  /*07d0*/  UIADD3.X UR10, URZ, UR10, URZ, UP0, !UPT ;  /* 0x0000000a3f0a7290 */ /* 0x000fc800087fe43f */
[----:B------:R-:W-:-:S04]  /*07e0*/  UIMAD.WIDE.U32 UR4, UR10, UR14, URZ ;  /* 0x0000000e0a0472a5 */ /* 0x000fc8000f8e003f */
[----:B------:R-:W-:Y:S02]  /*07f0*/  UIMAD.WIDE.U32 UR6, UP0, UR8, UR15, UR4 ;  /* 0x0000000f080672a5 */ /* 0x000fe4000f800004 */
[----:B------:R-:W-:Y:S02]  /*0800*/  UIMAD.WIDE.U32 UR4, UR8, UR14, URZ ;  /* 0x0000000e080472a5 */ /* 0x000fe4000f8e003f */
[----:B------:R-:W-:Y:S02]  /*0810*/  UIADD3.X UR9, URZ, URZ, URZ, UP0, !UPT ;  /* 0x0000003f3f097290 */ /* 0x000fe400087fe43f */
[----:B------:R-:W-:Y:S01]  /*0820*/  UIADD3 URZ, UP0, UR5, UR6, URZ ;  /* 0x00000006053f7290 */ /* 0x000fe2000ff1e03f */
[----:B------:R-:W-:-:S03]  /*0830*/  UMOV UR8, UR7 ;  /* 0x0000000700087c82 */ /* 0x000fc60008000000 */
[----:B------:R-:W-:-:S12]  /*0840*/  UIMAD.WIDE.U32.X UR4, UR10, UR15, UR8, UP0 ;  /* 0x0000000f0a0472a5 */ /* 0x000fd800080e0408 */
.L_x_5:
[----:B------:R-:W-:Y:S01]  /*0850*/  USHF.R.U64 UR10, UR4, UR11, UR5 ;  /* 0x0000000b040a7299 */ /* 0x000fe20008001205 */
[----:B------:R-:W1:Y:S01]  /*0860*/  LDC R8, c[0x0][0x618] ;  /* 0x00018600ff087b82 */ /* 0x000e620000000800 */
[----:B------:R-:W-:Y:S01]  /*0870*/  USHF.R.U32.HI UR4, URZ, UR11, UR5 ;  /* 0x0000000b3f047299 */ /* 0x000fe20008011605 */
[----:B------:R-:W-:Y:S01]  /*0880*/  I2FP.F32.U32 R0, R2 ;  /* 0x0000000200007245 */ /* 0x000fe20000201000 */
[----:B------:R-:W-:Y:S01]  /*0890*/  IMAD.MOV.U32 R4, RZ, RZ, R10 ;  /* 0x000000ffff047224 */ /* 0x000fe200078e000a */
[----:B------:R-:W-:Y:S01]  /*08a0*/  ULDC UR5, c[0x0][0x150] ;  /* 0x0000540000057ab9 */ /* 0x000fe20000000800 */
[----:B------:R-:W-:Y:S01]  /*08b0*/  IADD3 R7, P0, RZ, -UR10, RZ ;  /* 0x8000000aff077c10 */ /* 0x000fe2000ff1e0ff */
[----:B------:R-:W-:Y:S02]  /*08c0*/  IMAD.MOV.U32 R5, RZ, RZ, R14 ;  /* 0x000000ffff057224 */ /* 0x000fe400078e000e */
[----:B------:R-:W-:Y:S01]  /*08d0*/  FMUL R0, R0, UR5 ;  /* 0x0000000500007c20 */ /* 0x000fe20008400000 */
[----:B------:R-:W2:Y:S01]  /*08e0*/  LDC.64 R20, c[0x0][0x640] ;  /* 0x00019000ff147b82 */ /* 0x000ea20000000a00 */
[----:B------:R-:W-:Y:S01]  /*08f0*/  IMAD.X R9, RZ, RZ, ~UR4, P0 ;  /* 0x80000004ff097e24 */ /* 0x000fe200080e06ff */
[----:B------:R-:W-:Y:S01]  /*0900*/  ULDC UR4, c[0x0][0x154] ;  /* 0x0000550000047ab9 */ /* 0x000fe20000000800 */
[----:B0-----:R-:W-:-:S02]  /*0910*/  IMAD.WIDE.U32 R4, R7, R12, R4 ;  /* 0x0000000c07047225 */ /* 0x001fc400078e0004 */
[----:B------:R-:W0:Y:S03]  /*0920*/  F2I.U32.TRUNC.NTZ R0, R0 ;  /* 0x0000000000007305 */ /* 0x000e26000020f000 */
[----:B------:R-:W3:Y:S01]  /*0930*/  LDC R3, c[0x0][0x144] ;  /* 0x00005100ff037b82 */ /* 0x000ee20000000800 */
[----:B------:R-:W-:-:S04]  /*0940*/  IMAD R6, R9, R12, RZ ;  /* 0x0000000c09067224 */ /* 0x000fc800078e02ff */
[----:B------:R-:W-:-:S03]  /*0950*/  IMAD R7, R7, R13, R6 ;  /* 0x0000000d07077224 */ /* 0x000fc600078e0206 */
[----:B------:R-:W4:Y:S01]  /*0960*/  LDC R10, c[0x0][0x608] ;  /* 0x00018200ff0a7b82 */ /* 0x000f220000000800 */
[----:B------:R-:W-:Y:S02]  /*0970*/  IMAD.IADD R5, R5, 0x1, R7 ;  /* 0x0000000105057824 */ /* 0x000fe400078e0207 */
[----:B------:R-:W-:Y:S02]  /*0980*/  IMAD.MOV.U32 R7, RZ, RZ, -0x1 ;  /* 0xffffffffff077424 */ /* 0x000fe400078e00ff */
[----:B0-----:R-:W-:Y:S01]  /*0990*/  IMAD.MOV R6, RZ, RZ, -R0 ;  /* 0x000000ffff067224 */ /* 0x001fe200078e0a00 */
[----:B-1----:R-:W-:Y:S02]  /*09a0*/  SHF.R.U64 R14, R4, R8, R5 ;  /* 0x00000008040e7219 */ /* 0x002fe40000001205 */
[----:B------:R-:W0:Y:S01]  /*09b0*/  LDC R18, c[0x0][0x658] ;  /* 0x00019600ff127b82 */ /* 0x000e220000000800 */
[----:B------:R-:W-:Y:S02]  /*09c0*/  I2FP.F32.U32 R4, R11 ;  /* 0x0000000b00047245 */ /* 0x000fe40000201000 */
[----:B--2---:R-:W-:-:S02]  /*09d0*/  ISETP.NE.U32.AND P0, PT, R20, RZ, PT ;  /* 0x000000ff1400720c */ /* 0x004fc40003f05070 */
[----:B------:R-:W-:Y:S01]  /*09e0*/  SHF.R.U32.HI R5, RZ, R8, R5 ;  /* 0x00000008ff057219 */ /* 0x000fe20000011605 */
[----:B------:R-:W-:Y:S01]  /*09f0*/  FMUL R4, R4, UR4 ;  /* 0x0000000404047c20 */ /* 0x000fe20008400000 */
[----:B------:R-:W-:Y:S01]  /*0a00*/  ISETP.NE.AND.EX P0, PT, R21, RZ, PT, P0 ;  /* 0x000000ff1500720c */ /* 0x000fe20003f05300 */
[----:B------:R-:W1:Y:S01]  /*0a10*/  LDC R12, c[0x0][0x148] ;  /* 0x00005200ff0c7b82 */ /* 0x000e620000000800 */
[----:B---3--:R-:W-:-:S07]  /*0a20*/  IMAD R0, R3, R6, R2 ;  /* 0x0000000603007224 */ /* 0x008fce00078e0202 */
[----:B------:R-:W2:Y:S01]  /*0a30*/  LDC R16, c[0x0][0x600] ;  /* 0x00018000ff107b82 */ /* 0x000ea20000000800 */
[-CC-:B----4-:R-:W-:Y:S02]  /*0a40*/  SHF.R.U64 R22, R14, R10.reuse, R5.reuse ;  /* 0x0000000a0e167219 */ /* 0x190fe40000001205 */
[----:B------:R-:W-:Y:S01]  /*0a50*/  SHF.R.U32.HI R3, RZ, R10, R5 ;  /* 0x0000000aff037219 */ /* 0x000fe20000011605 */
[----:B------:R-:W-:Y:S01]  /*0a60*/  IMAD.MOV.U32 R5, RZ, RZ, 0x1 ;  /* 0x00000001ff057424 */ /* 0x000fe200078e00ff */
[----:B------:R3:W4:Y:S03]  /*0a70*/  F2I.U32.TRUNC.NTZ R10, R4 ;  /* 0x00000004000a7305 */ /* 0x000726000020f000 */
[----:B------:R-:W1:Y:S01]  /*0a80*/  LDC R15, c[0x0][0x648] ;  /* 0x00019200ff0f7b82 */ /* 0x000e620000000800 */
[-C--:B0-----:R-:W-:Y:S02]  /*0a90*/  SHF.L.U32 R2, R7, R18.reuse, RZ ;  /* 0x0000001207027219 */ /* 0x081fe400000006ff */
[----:B------:R-:W-:-:S02]  /*0aa0*/  SHF.R.U64 R24, R22, R18, R3 ;  /* 0x0000001216187219 */ /* 0x000fc40000001203 */
[----:B------:R-:W-:Y:S02]  /*0ab0*/  LOP3.LUT R9, RZ, R2, RZ, 0x33, !PT ;  /* 0x00000002ff097212 */ /* 0x000fe400078e33ff */
[-C--:B------:R-:W-:Y:S01]  /*0ac0*/  SHF.R.U32.HI R3, RZ, R18.reuse, R3 ;  /* 0x00000012ff037219 */ /* 0x080fe20000011603 */
[----:B------:R-:W0:Y:S01]  /*0ad0*/  LDC R17, c[0x0][0x638] ;  /* 0x00018e00ff117b82 */ /* 0x000e220000000800 */
[----:B------:R-:W-:Y:S01]  /*0ae0*/  SHF.L.U32 R8, R5, R18, RZ ;  /* 0x0000001205087219 */ /* 0x000fe200000006ff */
[----:B------:R-:W-:-:S06]  /*0af0*/  IMAD.MOV.U32 R2, RZ, RZ, R24 ;  /* 0x000000ffff027224 */ /* 0x000fcc00078e0018 */
[----:B------:R-:W0:Y:S01]  /*0b00*/  LDC R19, c[0x0][0x610] ;  /* 0x00018400ff137b82 */ /* 0x000e220000000800 */
[----:B---34-:R-:W-:Y:S05]  /*0b10*/  @!P0 BRA `(.L_x_6) ;  /* 0x0000000000288947 */ /* 0x018fea0003800000 */
[----:B------:R-:W3:Y:S02]  /*0b20*/  LDC R7, c[0x0][0x64c] ;  /* 0x00019300ff077b82 */ /* 0x000ee40000000800 */
[----:B---3--:R-:W-:-:S05]  /*0b30*/  IADD3 R7, P0, R24, R7, RZ ;  /* 0x0000000718077210 */ /* 0x008fca0007f1e0ff */
[----:B------:R-:W-:-:S04]  /*0b40*/  IMAD.X R13, RZ, RZ, R3, P0 ;  /* 0x000000ffff0d7224 */ /* 0x000fc800000e0603 */
[----:B------:R-:W-:-:S04]  /*0b50*/  IMAD.WIDE.U32 R2, R13, R20, RZ ;  /* 0x000000140d027225 */ /* 0x000fc800078e00ff */
[----:B------:R-:W-:-:S04]  /*0b60*/  IMAD.WIDE.U32 R4, P0, R7, R21, R2 ;  /* 0x0000001507047225 */ /* 0x000fc80007800002 */
[----:B------:R-:W-:-:S04]  /*0b70*/  IMAD.WIDE.U32 R2, R7, R20, RZ ;  /* 0x0000001407027225 */ /* 0x000fc800078e00ff */
[----:B------:R-:W-:Y:S01]  /*0b80*/  IMAD.X R7, RZ, RZ, RZ, P0 ;  /* 0x000000ffff077224 */ /* 0x000fe200000e06ff */
[----:B------:R-:W-:Y:S01]  /*0b90*/  IADD3 RZ, P0, R3, R4, RZ ;  /* 0x0000000403ff7210 */ /* 0x000fe20007f1e0ff */
[----:B------:R-:W-:-:S04]  /*0ba0*/  IMAD.MOV.U32 R6, RZ, RZ, R5 ;  /* 0x000000ffff067224 */ /* 0x000fc800078e0005 */
[----:B------:R-:W-:-:S08]  /*0bb0*/  IMAD.WIDE.U32.X R2, R13, R21, R6, P0 ;  /* 0x000000150d027225 */ /* 0x000fd000000e0406 */
.L_x_6:
[----:B-1----:R-:W-:Y:S01]  /*0bc0*/  SHF.R.U64 R2, R2, R15, R3 ;  /* 0x0000000f02027219 */ /* 0x002fe20000001203 */
[----:B--2---:R-:W-:Y:S01]  /*0bd0*/  VIADD R3, R16, 0xffffffff ;  /* 0xffffffff10037836 */ /* 0x004fe20000000000 */
[----:B------:R-:W-:Y:S01]  /*0be0*/  LOP3.LUT R9, R22, R9, RZ, 0xc0, !PT ;  /* 0x0000000916097212 */ /* 0x000fe200078ec0ff */
[----:B------:R-:W-:Y:S02]  /*0bf0*/  IMAD.MOV R10, RZ, RZ, -R10 ;  /* 0x000000ffff0a7224 */ /* 0x000fe400078e0a0a */
[----:B------:R-:W-:Y:S01]  /*0c00*/  IMAD.MOV R4, RZ, RZ, -R2 ;  /* 0x000000ffff047224 */ /* 0x000fe200078e0a02 */
[----:B------:R-:W-:Y:S01]  /*0c10*/  LOP3.LUT R14, R14, R3, RZ, 0xc0, !PT ;  /* 0x000000030e0e7212 */ /* 0x000fe200078ec0ff */
[----:B------:R-:W-:Y:S02]  /*0c20*/  @P4 IMAD R0, R12, R10, R11 ;  /* 0x0000000a0c004224 */ /* 0x000fe400078e020b */
[----:B------:R-:W-:Y:S02]  /*0c30*/  IMAD R9, R8, R2, R9 ;  /* 0x0000000208097224 */ /* 0x000fe400078e0209 */
[----:B0-----:R-:W-:-:S02]  /*0c40*/  IMAD R3, R4, R17, R24 ;  /* 0x0000001104037224 */ /* 0x001fc400078e0218 */
[----:B------:R-:W-:Y:S02]  /*0c50*/  IMAD R2, R9, R19, R0 ;  /* 0x0000001309027224 */ /* 0x000fe400078e0200 */
[----:B------:R-:W-:Y:S02]  /*0c60*/  IMAD R3, R3, R16, R14 ;  /* 0x0000001003037224 */ /* 0x000fe400078e020e */
[----:B------:R-:W-:-:S03]  /*0c70*/  IMAD.MOV.U32 R0, RZ, RZ, 0x1 ;  /* 0x00000001ff007424 */ /* 0x000fc600078e00ff */
[----:B------:R-:W-:Y:S02]  /*0c80*/  SEL R4, R3, R2, !P4 ;  /* 0x0000000203047207 */ /* 0x000fe40006000000 */
[----:B------:R-:W-:-:S03]  /*0c90*/  SEL R2, R2, R3, !P4 ;  /* 0x0000000302027207 */ /* 0x000fc60006000000 */
[----:B------:R0:W-:Y:S04]  /*0ca0*/  STL [R1+0x460], R4 ;  /* 0x0004600401007387 */ /* 0x0001e80000100800 */
[----:B------:R0:W-:Y:S02]  /*0cb0*/  STL [R1+0x464], R2 ;  /* 0x0004640201007387 */ /* 0x0001e40000100800 */
.L_x_4:
[----:B------:R-:W-:-:S08]  /*0cc0*/  NOP ;  /* 0x0000000000007918 */ /* 0x000fd00000000000 */
[----:B------:R-:W1:Y:S02]  /*0cd0*/  USETMAXREG.TRY_ALLOC.CTAPOOL UP0, 0xf0 ;  /* 0x000000f0000079c8 */ /* 0x000e640008000600 */
[----:B-1----:R-:W-:-:S13]  /*0ce0*/  PLOP3.LUT P0, PT, PT, PT, UP0, 0x80, 0x0 ;  /* 0x000000000000781c */ /* 0x002fda0003f0f008 */
[----:B------:R-:W-:Y:S05]  /*0cf0*/  @!P0 BRA `(.L_x_4) ;  /* 0xfffffffc00f08947 */ /* 0x000fea000383ffff */
[----:B------:R-:W-:Y:S01]  /*0d00*/  ULDC.64 UR4, c[0x0][0x598] ;  /* 0x0001660000047ab9 */ /* 0x000fe20000000a00 */
[----:B------:R-:W-:Y:S01]  /*0d10*/  ULDC.64 UR20, c[0x0][0x208] ;  /* 0x0000820000147ab9 */ /* 0x000fe20000000a00 */
[----:B------:R-:W-:-:S04]  /*0d20*/  ISETP.NE.U32.AND P0, PT, RZ, UR4, PT ;  /* 0x00000004ff007c0c */ /* 0x000fc8000bf05070 */
[----:B------:R-:W-:-:S13]  /*0d30*/  ISETP.NE.AND.EX P0, PT, RZ, UR5, PT, P0 ;  /* 0x00000005ff007c0c */ /* 0x000fda000bf05300 */
[----:B------:R-:W-:Y:S05]  /*0d40*/  @!P0 BRA `(.L_x_7) ;  /* 0x0000000000208947 */ /* 0x000fea0003800000 */
[----:B0-----:R-:W0:Y:S02]  /*0d50*/  LDC.64 R2, c[0x0][0x598] ;  /* 0x00016600ff027b82 */ /* 0x001e240000000a00 */
[----:B0-----:R-:W2:Y:S02]  /*0d60*/  LDG.E.64 R2, desc[UR20][R2.64] ;  /* 0x0000001402027981 */ /* 0x001ea4000c1e1b00 */
[----:B--2---:R-:W-:-:S04]  /*0d70*/  ISETP.NE.U32.AND P0, PT, R2, RZ, PT ;  /* 0x000000ff0200720c */ /* 0x004fc80003f05070 */
[----:B------:R-:W-:-:S13]  /*0d80*/  ISETP.NE.AND.EX P0, PT, R3, RZ, PT, P0 ;  /* 0x000000ff0300720c */ /* 0x000fda0003f05300 */
[----:B------:R-:W-:Y:S05]  /*0d90*/  @!P0 BRA `(.L_x_7) ;  /* 0x00000000000c8947 */ /* 0x000fea0003800000 */
[----:B------:R-:W2:Y:S02]  /*0da0*/  LD.E R2, desc[UR20][R2.64] ;  /* 0x0000001402027980 */ /* 0x000ea4000c101900 */
[----:B--2---:R-:W-:Y:S01]  /*0db0*/  R2UR UR22, R2 ;  /* 0x00000000021672ca */ /* 0x004fe200000e0000 */
[----:B------:R-:W-:-:S14]  /*0dc0*/  BRA `(.L_x_8) ;  /* 0x0000000000247947 */ /* 0x000fdc0003800000 */
.L_x_7:
[----:B------:R-:W-:Y:S02]  /*0dd0*/  ULDC.64 UR4, c[0x0][0x588] ;  /* 0x0001620000047ab9 */ /* 0x000fe40000000a00 */
[----:B------:R-:W-:-:S04]  /*0de0*/  ISETP.NE.U32.AND P0, PT, RZ, UR4, PT ;  /* 0x00000004ff007c0c */ /* 0x000fc8000bf05070 */
[----:B------:R-:W-:-:S13]  /*0df0*/  ISETP.NE.AND.EX P0, PT, RZ, UR5, PT, P0 ;  /* 0x00000005ff007c0c */ /* 0x000fda000bf05300 */
[----:B------:R-:W-:Y:S05]  /*0e00*/  @!P0 BRA `(.L_x_9) ;  /* 0x0000000000108947 */ /* 0x000fea0003800000 */
[----:B0-----:R-:W0:Y:S02]  /*0e10*/  LDC.64 R2, c[0x0][0x588] ;  /* 0x00016200ff027b82 */ /* 0x001e240000000a00 */
[----:B0-----:R-:W2:Y:S02]  /*0e20*/  LDG.E R2, desc[UR20][R2.64] ;  /* 0x0000001402027981 */ /* 0x001ea4000c1e1900 */
[----:B--2---:R-:W-:Y:S01]  /*0e30*/  R2UR UR22, R2 ;  /* 0x00000000021672ca */ /* 0x004fe200000e0000 */
[----:B------:R-:W-:-:S14]  /*0e40*/  BRA `(.L_x_8) ;  /* 0x0000000000047947 */ /* 0x000fdc0003800000 */
.L_x_9:
[----:B------:R-:W-:-:S05]  /*0e50*/  ULDC UR22, c[0x0][0x580] ;  /* 0x0001600000167ab9 */ /* 0x000fca0000000800 */
.L_x_8:
[----:B------:R-:W-:Y:S02]  /*0e60*/  ULDC.64 UR4, c[0x0][0x5a0] ;  /* 0x0001680000047ab9 */ /* 0x000fe40000000a00 */
        /* <DEDUP_REMOVED lines=11> */
.L_x_10:
        /* <DEDUP_REMOVED lines=8> */
.L_x_12:
[----:B------:R-:W-:-:S05]  /*0fa0*/  ULDC UR23, c[0x0][0x584] ;  /* 0x0001610000177ab9 */ /* 0x000fca0000000800 */
.L_x_11:
[----:B------:R-:W-:-:S13]  /*0fb0*/  LOP3.LUT P0, RZ, R0, 0xff, RZ, 0xc0, !PT ;  /* 0x000000ff00ff7812 */ /* 0x000fda000780c0ff */
[----:B------:R-:W-:Y:S05]  /*0fc0*/  @!P0 EXIT ;  /* 0x000000000000894d */ /* 0x000fea0003800000 */
[----:B------:R-:W-:Y:S01]  /*0fd0*/  ULDC UR4, c[0x0][0x28c] ;  /* 0x0000a30000047ab9 */ /* 0x000fe20000000800 */
[----:B------:R-:W-:Y:S02]  /*0fe0*/  ULOP3.LUT UR24, UR13, 0x1, URZ, 0xfc, !UPT ;  /* 0x000000010d187892 */ /* 0x000fe4000f8efc3f */
[----:B------:R-:W-:-:S04]  /*0ff0*/  UIADD3 UR4, UR4, 0x1f, URZ ;  /* 0x0000001f04047890 */ /* 0x000fc8000fffe03f */
[----:B------:R-:W-:-:S04]  /*1000*/  USHF.R.S32.HI UR5, URZ, 0x1f, UR4 ;  /* 0x0000001f3f057899 */ /* 0x000fc80008011404 */
[----:B------:R-:W-:-:S03]  /*1010*/  ULEA.HI UR5, UR5, UR4, URZ, 0x5 ;  /* 0x0000000405057291 */ /* 0x000fc6000f8f283f */
[----:B------:R-:W-:Y:S01]  /*1020*/  UMOV UR4, URZ ;  /* 0x0000003f00047c82 */ /* 0x000fe20008000000 */
[----:B------:R-:W-:-:S03]  /*1030*/  USHF.R.S32.HI UR9, URZ, 0x5, UR5 ;  /* 0x000000053f097899 */ /* 0x000fc60008011405 */
[----:B------:R-:W-:-:S09]  /*1040*/  UMOV UR5, URZ ;  /* 0x0000003f00057c82 */ /* 0x000fd20008000000 */
.L_x_549:
[----:B------:R-:W-:Y:S01]  /*1050*/  STL [R1+0x454], RZ ;  /* 0x000454ff01007387 */ /* 0x000fe20000100800 */
[----:B-1----:R-:W1:Y:S01]  /*1060*/  S2UR UR16, SR_CgaCtaId ;  /* 0x00000000001079c3 */ /* 0x002e620000008800 */
[----:B------:R-:W-:Y:S01]  /*1070*/  UMOV UR15, 0x400 ;  /* 0x00000400000f7882 */ /* 0x000fe20000000000 */
[----:B------:R-:W-:Y:S01]  /*1080*/  UMOV UR6, URZ ;  /* 0x0000003f00067c82 */ /* 0x000fe20008000000 */
[----:B------:R-:W-:Y:S01]  /*1090*/  STL [R1+0x450], RZ ;  /* 0x000450ff01007387 */ /* 0x000fe20000100800 */
[----:B------:R-:W-:Y:S01]  /*10a0*/  UMOV UR7, URZ ;  /* 0x0000003f00077c82 */ /* 0x000fe20008000000 */
[----:B------:R-:W-:Y:S01]  /*10b0*/  UMOV UR8, URZ ;  /* 0x0000003f00087c82 */ /* 0x000fe20008000000 */
[----:B------:R-:W-:Y:S01]  /*10c0*/  CS2R R236, SRZ ;  /* 0x0000000000ec7805 */ /* 0x000fe2000001ff00 */
[----:B------:R-:W-:Y:S01]  /*10d0*/  STL [R1+0x44c], RZ ;  /* 0x00044cff01007387 */ /* 0x000fe20000100800 */
[----:B0-----:R-:W0:Y:S01]  /*10e0*/  LDC R2, c[0x0][0x28c] ;  /* 0x0000a300ff027b82 */ /* 0x001e220000000800 */
[----:B------:R-:W-:-:S02]  /*10f0*/  CS2R R234, SRZ ;  /* 0x0000000000ea7805 */ /* 0x000fc4000001ff00 */
[----:B------:R-:W-:Y:S01]  /*1100*/  CS2R R232, SRZ ;  /* 0x0000000000e87805 */ /* 0x000fe2000001ff00 */
[----:B------:R-:W-:Y:S01]  /*1110*/  STL [R1+0x448], RZ ;  /* 0x000448ff01007387 */ /* 0x000fe20000100800 */
[----:B------:R-:W-:Y:S02]  /*1120*/  CS2R R230, SRZ ;  /* 0x0000000000e67805 */ /* 0x000fe4000001ff00 */
[----:B------:R-:W-:Y:S02]  /*1130*/  CS2R R228, SRZ ;  /* 0x0000000000e47805 */ /* 0x000fe4000001ff00 */
[----:B------:R-:W-:Y:S01]  /*1140*/  CS2R R226, SRZ ;  /* 0x0000000000e27805 */ /* 0x000fe2000001ff00 */
[----:B------:R-:W-:Y:S01]  /*1150*/  STL [R1+0x444], RZ ;  /* 0x000444ff01007387 */ /* 0x000fe20000100800 */
[----:B------:R-:W-:Y:S02]  /*1160*/  CS2R R224, SRZ ;  /* 0x0000000000e07805 */ /* 0x000fe4000001ff00 */
        /* <DEDUP_REMOVED lines=15> */
[----:B0-----:R-:W-:Y:S02]  /*1260*/  ISETP.GE.AND P0, PT, R2, 0x1, PT ;  /* 0x000000010200780c */ /* 0x001fe40003f06270 */
        /* <DEDUP_REMOVED lines=131> */
[----:B------:R-:W-:-:S03]  /*1aa0*/  CS2R R150, SRZ ;  /* 0x0000000000967805 */ /* 0x000fc6000001ff00 */
[----:B------:R-:W-:Y:S04]  /*1ab0*/  STL [R1+0x3ac], RZ ;  /* 0x0003acff01007387 */ /* 0x000fe80000100800 */
        /* <DEDUP_REMOVED lines=107> */
[----:B------:R-:W-:Y:S04]  /*2170*/  STL [R1], RZ ;  /* 0x000000ff01007387 */ /* 0x000fe80000100800 */
        /* <DEDUP_REMOVED lines=39> */
[----:B------:R-:W-:Y:S01]  /*23f0*/  STL [R1+0xa0], RZ ;  /* 0x0000a0ff01007387 */ /* 0x000fe20000100800 */
[----:B------:R-:W0:Y:S03]  /*2400*/  S2R R0, SR_TID.X ;  /* 0x0000000000007919 */ /* 0x000e260000002100 */
        /* <DEDUP_REMOVED lines=8> */
[----:B0-----:R-:W-:-:S03]  /*2490*/  LOP3.LUT R0, R0, 0x80, RZ, 0xc0, !PT ;  /* 0x0000008000007812 */ /* 0x001fc600078ec0ff */
[----:B------:R-:W-:Y:S01]  /*24a0*/  STL [R1+0xc4], RZ ;  /* 0x0000c4ff01007387 */ /* 0x000fe20000100800 */
[----:B------:R-:W-:-:S03]  /*24b0*/  SHF.R.U32.HI R0, RZ, 0x7, R0 ;  /* 0x00000007ff007819 */ /* 0x000fc60000011600 */
        /* <DEDUP_REMOVED lines=33> */
[----:B------:R-:W0:Y:S04]  /*26d0*/  SHFL.IDX PT, R0, R0, RZ, 0x1f ;  /* 0x00001fff00007589 */ /* 0x000e2800000e0000 */
[----:B--2---:R2:W-:Y:S04]  /*26e0*/  STL [R1+0x14c], RZ ;  /* 0x00014cff01007387 */ /* 0x0045e80000100800 */
[----:B------:R2:W-:Y:S04]  /*26f0*/  STL [R1+0x150], RZ ;  /* 0x000150ff01007387 */ /* 0x0005e80000100800 */
[----:B------:R2:W-:Y:S04]  /*2700*/  STL [R1+0x154], RZ ;  /* 0x000154ff01007387 */ /* 0x0005e80000100800 */
[----:B------:R2:W-:Y:S04]  /*2710*/  STL [R1+0x158], RZ ;  /* 0x000158ff01007387 */ /* 0x0005e80000100800 */
[----:B------:R2:W-:Y:S04]  /*2720*/  STL [R1+0x15c], RZ ;  /* 0x00015cff01007387 */ /* 0x0005e80000100800 */
[----:B------:R2:W-:Y:S01]  /*2730*/  STL [R1+0x160], RZ ;  /* 0x000160ff01007387 */ /* 0x0005e20000100800 */
[----:B0-----:R-:W-:Y:S01]  /*2740*/  R2UR UR12, R0 ;  /* 0x00000000000c72ca */ /* 0x001fe200000e0000 */
[----:B------:R-:W-:-:S02]  /*2750*/  IMAD.U32 R0, RZ, RZ, UR4 ;  /* 0x00000004ff007e24 */ /* 0x000fc4000f8e00ff */
[----:B------:R2:W-:Y:S04]  /*2760*/  STL [R1+0x164], RZ ;  /* 0x000164ff01007387 */ /* 0x0005e80000100800 */
[----:B------:R2:W-:Y:S04]  /*2770*/  STL [R1+0x168], RZ ;  /* 0x000168ff01007387 */ /* 0x0005e80000100800 */
[----:B------:R2:W-:Y:S02]  /*2780*/  STL [R1+0x16c], RZ ;  /* 0x00016cff01007387 */ /* 0x0005e40000100800 */
[----:B------:R-:W-:-:S02]  /*2790*/  ULEA.HI UR11, UR12, UR12, URZ, 0x1 ;  /* 0x0000000c0c0b7291 */ /* 0x000fc4000f8f083f */
[----:B------:R2:W-:Y:S02]  /*27a0*/  STL [R1+0x170], RZ ;  /* 0x000170ff01007387 */ /* 0x0005e40000100800 */
[----:B------:R-:W-:Y:S02]  /*27b0*/  ULOP3.LUT UR14, UR11, 0x1ffffe, URZ, 0xc0, !UPT ;  /* 0x001ffffe0b0e7892 */ /* 0x000fe4000f8ec03f */
[----:B------:R2:W-:Y:S01]  /*27c0*/  STL [R1+0x174], RZ ;  /* 0x000174ff01007387 */ /* 0x0005e20000100800 */
[----:B-1----:R-:W-:Y:S02]  /*27d0*/  ULEA UR11, UR16, UR15, 0x18 ;  /* 0x0000000f100b7291 */ /* 0x002fe4000f8ec03f */
[----:B------:R-:W-:Y:S01]  /*27e0*/  UIADD3 UR14, UR12, -UR14, URZ ;  /* 0x8000000e0c0e7290 */ /* 0x000fe2000fffe03f */
[----:B------:R2:W-:Y:S03]  /*27f0*/  STL [R1+0x178], RZ ;  /* 0x000178ff01007387 */ /* 0x0005e60000100800 */
[----:B------:R-:W-:Y:S01]  /*2800*/  ULEA UR14, UR14, UR11, 0xb ;  /* 0x0000000b0e0e7291 */ /* 0x000fe2000f8e583f */
[----:B------:R2:W-:Y:S03]  /*2810*/  STL [R1+0x17c], RZ ;  /* 0x00017cff01007387 */ /* 0x0005e60000100800 */
[----:B------:R-:W-:Y:S01]  /*2820*/  UIADD3 UR14, UR14, 0x100, URZ ;  /* 0x000001000e0e7890 */ /* 0x000fe2000fffe03f */
[----:B------:R2:W-:Y:S03]  /*2830*/  STL [R1+0x180], RZ ;  /* 0x000180ff01007387 */ /* 0x0005e60000100800 */
[----:B------:R-:W-:Y:S01]  /*2840*/  USHF.R.U32.HI UR12, URZ, 0x4, UR14 ;  /* 0x000000043f0c7899 */ /* 0x000fe2000801160e */
[----:B------:R2:W-:Y:S02]  /*2850*/  STL [R1+0x184], RZ ;  /* 0x000184ff01007387 */ /* 0x0005e40000100800 */
[----:B------:R-:W-:Y:S01]  /*2860*/  UMOV UR14, UR5 ;  /* 0x00000005000e7c82 */ /* 0x000fe20008000000 */
[----:B------:R-:W-:Y:S01]  /*2870*/  ULOP3.LUT UR12, UR12, 0x3fff, URZ, 0xc0, !UPT ;  /* 0x00003fff0c0c7892 */ /* 0x000fe2000f8ec03f */
[----:B------:R2:W-:Y:S04]  /*2880*/  STL [R1+0x188], RZ ;  /* 0x000188ff01007387 */ /* 0x0005e80000100800 */
        /* <DEDUP_REMOVED lines=28> */
[----:B------:R2:W-:Y:S01]  /*2a50*/  STL [R1+0x1fc], RZ ;  /* 0x0001fcff01007387 */ /* 0x0005e20000100800 */
[----:B------:R-:W-:Y:S05]  /*2a60*/  @!P0 BRA `(.L_x_13) ;  /* 0x0000003400dc8947 */ /* 0x000fea0003800000 */
[----:B------:R-:W-:-:S06]  /*2a70*/  UISETP.NE.AND UP0, UPT, UR24, 0x3, UPT ;  /* 0x000000031800788c */ /* 0x000fcc000bf05270 */
[----:B------:R-:W-:-:S13]  /*2a80*/  PLOP3.LUT P1, PT, PT, PT, UP0, 0x80, 0x0 ;  /* 0x000000000000781c */ /* 0x000fda0003f2f008 */
[----:B------:R-:W-:Y:S05]  /*2a90*/  @!P1 BRA `(.L_x_14) ;  /* 0x0000000000049947 */ /* 0x000fea0003800000 */
[----:B------:R-:W-:Y:S01]  /*2aa0*/  BPT.TRAP 0x1 ;  /* 0x000000040000795c */ /* 0x000fe20000300000 */
.L_x_14:
[----:B------:R-:W-:Y:S01]  /*2ab0*/  ULEA UR7, UR5, UR11, 0x3 ;  /* 0x0000000b05077291 */ /* 0x000fe2000f8e183f */
[----:B------:R-:W-:-:S05]  /*2ac0*/  IMAD.U32 R0, RZ, RZ, UR4 ;  /* 0x00000004ff007e24 */ /* 0x000fca000f8e00ff */
[----:B------:R-:W-:-:S04]  /*2ad0*/  SHF.L.U32 R0, R0, 0x1f, RZ ;  /* 0x0000001f00007819 */ /* 0x000fc800000006ff */
[----:B------:R0:W1:Y:S01]  /*2ae0*/  SYNCS.PHASECHK.TRANS64.TRYWAIT P0, [UR7], R0 ;  /* 0x00000000ff0075a7 */ /* 0x0000620008000147 */
[----:B------:R-:W-:Y:S05]  /*2af0*/  @!P1 BRA `(.L_x_15) ;  /* 0x0000000000049947 */ /* 0x000fea0003800000 */
[----:B------:R-:W-:Y:S01]  /*2b00*/  BPT.TRAP 0x1 ;  /* 0x000000040000795c */ /* 0x000fe20000300000 */
.L_x_15:
[----:B------:R3:W-:Y:S01]  /*2b10*/  STL [R1+0x454], RZ ;  /* 0x000454ff01007387 */ /* 0x0007e20000100800 */
[----:B------:R-:W-:Y:S01]  /*2b20*/  UMOV UR6, 0x1 ;  /* 0x0000000100067882 */ /* 0x000fe20000000000 */
[----:B-1----:R-:W-:Y:S05]  /*2b30*/  @P0 BRA `(.L_x_16) ;  /* 0x0000000000080947 */ /* 0x002fea0003800000 */
[----:B------:R-:W1:Y:S02]  /*2b40*/  SYNCS.PHASECHK.TRANS64.TRYWAIT P0, [UR7], R0 ;  /* 0x00000000ff0075a7 */ /* 0x000e640008000147 */
[----:B-1----:R-:W-:Y:S05]  /*2b50*/  @!P0 BRA `(.L_x_17) ;  /* 0x0000020400e88947 */ /* 0x002fea0003800000 */
.L_x_16:
[----:B------:R-:W-:Y:S01]  /*2b60*/  UIADD3 UR7, UR11, 0xa100, URZ ;  /* 0x0000a1000b077890 */ /* 0x000fe2000fffe03f */
[----:B------:R-:W-:Y:S01]  /*2b70*/  WARPGROUP.ARRIVE ;  /* 0x00000000000079c5 */ /* 0x000fe20000000000 */
[----:B------:R-:W-:Y:S01]  /*2b80*/  ULOP3.LUT UR16, UR12, 0x10000, URZ, 0xfc, !UPT ;  /* 0x000100000c107892 */ /* 0x000fe2000f8efc3f */
[----:B------:R-:W-:Y:S01]  /*2b90*/  STL [R1+0x450], RZ ;  /* 0x000450ff01007387 */ /* 0x000fe20000100800 */
[----:B------:R-:W-:Y:S01]  /*2ba0*/  USHF.R.U32.HI UR7, URZ, 0x4, UR7 ;  /* 0x000000043f077899 */ /* 0x000fe20008011607 */
[----:B------:R-:W-:Y:S01]  /*2bb0*/  CS2R R236, SRZ ;  /* 0x0000000000ec7805 */ /* 0x000fe2000001ff00 */
[----:B------:R-:W-:Y:S01]  /*2bc0*/  ULEA UR16, UR5, UR16, 0x9 ;  /* 0x0000001005107291 */ /* 0x000fe2000f8e483f */
[----:B------:R-:W-:Y:S01]  /*2bd0*/  STL [R1+0x44c], RZ ;  /* 0x00044cff01007387 */ /* 0x000fe20000100800 */
[----:B------:R-:W-:Y:S01]  /*2be0*/  ULOP3.LUT UR7, UR7, 0x3fff, URZ, 0xc0, !UPT ;  /* 0x00003fff07077892 */ /* 0x000fe2000f8ec03f */
[----:B------:R-:W-:Y:S01]  /*2bf0*/  CS2R R234, SRZ ;  /* 0x0000000000ea7805 */ /* 0x000fe2000001ff00 */
[----:B------:R-:W-:Y:S01]  /*2c00*/  UMOV UR17, 0xc0000010 ;  /* 0xc000001000117882 */ /* 0x000fe20000000000 */
[----:B------:R-:W-:Y:S01]  /*2c10*/  UMOV UR19, 0xc0000010 ;  /* 0xc000001000137882 */ /* 0x000fe20000000000 */
[----:B------:R-:W-:Y:S01]  /*2c20*/  ULOP3.LUT UR7, UR7, 0x10000, URZ, 0xfc, !UPT ;  /* 0x0001000007077892 */ /* 0x000fe2000f8efc3f */
[----:B------:R-:W-:Y:S01]  /*2c30*/  STL [R1+0x448], RZ ;  /* 0x000448ff01007387 */ /* 0x000fe20000100800 */
[----:B------:R-:W-:-:S02]  /*2c40*/  CS2R R232, SRZ ;  /* 0x0000000000e87805 */ /* 0x000fc4000001ff00 */
[----:B------:R-:W-:Y:S01]  /*2c50*/  CS2R R230, SRZ ;  /* 0x0000000000e67805 */ /* 0x000fe2000001ff00 */
[----:B------:R-:W-:Y:S01]  /*2c60*/  ULEA UR18, UR5, UR7, 0x9 ;  /* 0x0000000705127291 */ /* 0x000fe2000f8e483f */
[----:B------:R-:W-:Y:S01]  /*2c70*/  STL [R1+0x444], RZ ;  /* 0x000444ff01007387 */ /* 0x000fe20000100800 */
[----:B------:R-:W-:Y:S01]  /*2c80*/  CS2R R228, SRZ ;  /* 0x0000000000e47805 */ /* 0x000fe2000001ff00 */
[----:B------:R-:W-:Y:S01]  /*2c90*/  ULDC UR7, c[0x0][0x50c] ;  /* 0x0001430000077ab9 */ /* 0x000fe20000000800 */
[----:B------:R-:W-:Y:S01]  /*2ca0*/  CS2R R226, SRZ ;  /* 0x0000000000e27805 */ /* 0x000fe2000001ff00 */
[----:B------:R-:W-:Y:S01]  /*2cb0*/  STL [R1+0x440], RZ ;  /* 0x000440ff01007387 */ /* 0x000fe20000100800 */
[----:B------:R-:W-:Y:S01]  /*2cc0*/  UISETP.NE.AND UP0, UPT, UR7, 0x1, UPT ;  /* 0x000000010700788c */ /* 0x000fe2000bf05270 */
[----:B------:R-:W-:Y:S02]  /*2cd0*/  CS2R R224, SRZ ;  /* 0x0000000000e07805 */ /* 0x000fe4000001ff00 */
[----:B------:R-:W-:Y:S01]  /*2ce0*/  CS2R R222, SRZ ;  /* 0x0000000000de7805 */ /* 0x000fe2000001ff00 */
[----:B------:R-:W-:Y:S01]  /*2cf0*/  QGMMA.64x256x32.F32.E4M3.E4M3 R4, gdesc[UR16], RZ, !UPT, gsb0 ;  /* 0x03e00000100479f3 */ /* 0x000fe2000c0008ff */
[----:B------:R-:W-:Y:S01]  /*2d00*/  STL [R1+0x43c], RZ ;  /* 0x00043cff01007387 */ /* 0x000fe20000100800 */
[----:B------:R-:W-:Y:S01]  /*2d10*/  UIADD3 UR16, UR16, 0x100, URZ ;  /* 0x0000010010107890 */ /* 0x000fe2000fffe03f */
[----:B------:R-:W-:Y:S01]  /*2d20*/  CS2R R220, SRZ ;  /* 0x0000000000dc7805 */ /* 0x000fe2000001ff00 */
[----:B------:R-:W-:Y:S01]  /*2d30*/  UMOV UR17, 0xc0000010 ;  /* 0xc000001000117882 */ /* 0x000fe20000000000 */
[----:B------:R-:W-:Y:S01]  /*2d40*/  STL [R1+0x438], RZ ;  /* 0x000438ff01007387 */ /* 0x000fe20000100800 */
[----:B------:R-:W-:Y:S01]  /*2d50*/  USEL UR7, URZ, 0x1, UP0 ;  /* 0x000000013f077887 */ /* 0x000fe20008000000 */
[----:B------:R-:W-:-:S02]  /*2d60*/  CS2R R218, SRZ ;  /* 0x0000000000da7805 */ /* 0x000fc4000001ff00 */
[----:B------:R-:W-:Y:S01]  /*2d70*/  CS2R R216, SRZ ;  /* 0x0000000000d87805 */ /* 0x000fe2000001ff00 */
[----:B------:R-:W-:Y:S01]  /*2d80*/  STL [R1+0x434], RZ ;  /* 0x000434ff01007387 */ /* 0x000fe20000100800 */
[----:B------:R-:W-:Y:S02]  /*2d90*/  CS2R R214, SRZ ;  /* 0x0000000000d67805 */ /* 0x000fe4000001ff00 */
[----:B------:R-:W-:Y:S02]  /*2da0*/  CS2R R212, SRZ ;  /* 0x0000000000d47805 */ /* 0x000fe4000001ff00 */
[----:B------:R-:W-:Y:S01]  /*2db0*/  ISETP.NE.AND P0, PT, RZ, UR7, PT ;  /* 0x00000007ff007c0c */ /* 0x000fe2000bf05270 */
        /* <DEDUP_REMOVED lines=93> */
[----:B------:R-:W-:-:S02]  /*3390*/  WARPGROUP.DEPBAR.LE gsb0, 0x0 ;  /* 0x00008000000079c5 */ /* 0x000fc40000010000 */
[----:B-1----:R-:W-:Y:S01]  /*33a0*/  IMAD.MOV.U32 R3, RZ, RZ, R129 ;  /* 0x000000ffff037224 */ /* 0x002fe200078e0081 */
[----:B------:R-:W-:Y:S01]  /*33b0*/  STL [R1+0x334], RZ ;  /* 0x000334ff01007387 */ /* 0x000fe20000100800 */
[----:B------:R-:W-:Y:S02]  /*33c0*/  IMAD.MOV.U32 R2, RZ, RZ, R130 ;  /* 0x000000ffff027224 */ /* 0x000fe400078e0082 */
[----:B0-----:R-:W-:Y:S01]  /*33d0*/  IMAD.MOV.U32 R0, RZ, RZ, R131 ;  /* 0x000000ffff007224 */ /* 0x001fe200078e0083 */
        /* <DEDUP_REMOVED lines=23> */
[----:B------:R0:W-:Y:S04]  /*3550*/  STL.64 [R1], R4 ;  /* 0x0000000401007387 */ /* 0x0001e80000100a00 */
[----:B------:R1:W-:Y:S04]  /*3560*/  STL.64 [R1+0x8], R6 ;  /* 0x0000080601007387 */ /* 0x0003e80000100a00 */
[----:B------:R4:W-:Y:S04]  /*3570*/  STL.64 [R1+0x10], R8 ;  /* 0x0000100801007387 */ /* 0x0009e80000100a00 */
[----:B------:R5:W-:Y:S01]  /*3580*/  STL.64 [R1+0x18], R10 ;  /* 0x0000180a01007387 */ /* 0x000be20000100a00 */
[----:B0-----:R-:W-:-:S03]  /*3590*/  CS2R R4, SRZ ;  /* 0x0000000000047805 */ /* 0x001fc6000001ff00 */
[----:B------:R0:W-:Y:S01]  /*35a0*/  STL.64 [R1+0x20], R12 ;  /* 0x0000200c01007387 */ /* 0x0001e20000100a00 */
[----:B-1----:R-:W-:-:S03]  /*35b0*/  CS2R R6, SRZ ;  /* 0x0000000000067805 */ /* 0x002fc6000001ff00 */
[----:B------:R1:W-:Y:S01]  /*35c0*/  STL.64 [R1+0x28], R14 ;  /* 0x0000280e01007387 */ /* 0x0003e20000100a00 */
[----:B----4-:R-:W-:-:S03]  /*35d0*/  CS2R R8, SRZ ;  /* 0x0000000000087805 */ /* 0x010fc6000001ff00 */
[----:B------:R4:W-:Y:S01]  /*35e0*/  STL.64 [R1+0x30], R16 ;  /* 0x0000301001007387 */ /* 0x0009e20000100a00 */
[----:B-----5:R-:W-:-:S03]  /*35f0*/  CS2R R10, SRZ ;  /* 0x00000000000a7805 */ /* 0x020fc6000001ff00 */
[----:B------:R5:W-:Y:S01]  /*3600*/  STL.64 [R1+0x38], R18 ;  /* 0x0000381201007387 */ /* 0x000be20000100a00 */
[----:B0-----:R-:W-:-:S03]  /*3610*/  CS2R R12, SRZ ;  /* 0x00000000000c7805 */ /* 0x001fc6000001ff00 */
[----:B------:R0:W-:Y:S01]  /*3620*/  STL.64 [R1+0x40], R20 ;  /* 0x0000401401007387 */ /* 0x0001e20000100a00 */
[----:B-1----:R-:W-:-:S03]  /*3630*/  CS2R R14, SRZ ;  /* 0x00000000000e7805 */ /* 0x002fc6000001ff00 */
[----:B------:R1:W-:Y:S01]  /*3640*/  STL.64 [R1+0x48], R22 ;  /* 0x0000481601007387 */ /* 0x0003e20000100a00 */
[----:B----4-:R-:W-:-:S03]  /*3650*/  CS2R R16, SRZ ;  /* 0x0000000000107805 */ /* 0x010fc6000001ff00 */
[----:B------:R-:W-:Y:S01]  /*3660*/  STL.64 [R1+0x50], R24 ;  /* 0x0000501801007387 */ /* 0x000fe20000100a00 */
[----:B-----5:R-:W-:-:S03]  /*3670*/  CS2R R18, SRZ ;  /* 0x0000000000127805 */ /* 0x020fc6000001ff00 */
[----:B------:R-:W-:Y:S01]  /*3680*/  STL.64 [R1+0x58], R26 ;  /* 0x0000581a01007387 */ /* 0x000fe20000100a00 */
[----:B0-----:R-:W-:-:S03]  /*3690*/  CS2R R20, SRZ ;  /* 0x0000000000147805 */ /* 0x001fc6000001ff00 */
[----:B------:R-:W-:Y:S01]  /*36a0*/  STL.64 [R1+0x60], R28 ;  /* 0x0000601c01007387 */ /* 0x000fe20000100a00 */
[----:B-1----:R-:W-:-:S03]  /*36b0*/  CS2R R22, SRZ ;  /* 0x0000000000167805 */ /* 0x002fc6000001ff00 */
[----:B------:R-:W-:Y:S04]  /*36c0*/  STL.64 [R1+0x68], R30 ;  /* 0x0000681e01007387 */ /* 0x000fe80000100a00 */
        /* <DEDUP_REMOVED lines=49> */
[----:B------:R0:W-:Y:S04]  /*39e0*/  STL.64 [R1+0x1f8], R130 ;  /* 0x0001f88201007387 */ /* 0x0001e80000100a00 */
[----:B------:R1:W-:Y:S04]  /*39f0*/  STL [R1+0x2d4], RZ ;  /* 0x0002d4ff01007387 */ /* 0x0003e80000100800 */
[----:B------:R1:W-:Y:S01]  /*3a00*/  STL [R1+0x2d0], RZ ;  /* 0x0002d0ff01007387 */ /* 0x0003e20000100800 */
[----:B0-----:R-:W-:-:S03]  /*3a10*/  WARPGROUP.ARRIVE ;  /* 0x00000000000079c5 */ /* 0x001fc60000000000 */
[----:B------:R1:W-:Y:S04]  /*3a20*/  STL [R1+0x2cc], RZ ;  /* 0x0002ccff01007387 */ /* 0x0003e80000100800 */
[----:B------:R1:W-:Y:S01]  /*3a30*/  STL [R1+0x2c8], RZ ;  /* 0x0002c8ff01007387 */ /* 0x0003e20000100800 */
[----:B------:R-:W-:Y:S03]  /*3a40*/  QGMMA.64x256x32.F32.E4M3.E4M3 R24, gdesc[UR16], RZ, !UPT, gsb0 ;  /* 0x03e00000101879f3 */ /* 0x000fe6000c0008ff */
        /* <DEDUP_REMOVED lines=50> */
[----:B------:R-:W-:-:S02]  /*3d70*/  WARPGROUP.DEPBAR.LE gsb0, 0x0 ;  /* 0x00008000000079c5 */ /* 0x000fc40000010000 */
[----:B------:R-:W-:Y:S05]  /*3d80*/  @!P0 BRA `(.L_x_18) ;  /* 0x0000002000f88947 */ /* 0x000fea0003800000 */
[----:B------:R-:W4:Y:S04]  /*3d90*/  LDL R4, [R1] ;  /* 0x0000000001047983 */ /* 0x000f280000100800 */
[----:B------:R-:W5:Y:S04]  /*3da0*/  LDL R5, [R1+0x4] ;  /* 0x0000040001057983 */ /* 0x000f680000100800 */
[----:B------:R-:W2:Y:S04]  /*3db0*/  LDL R6, [R1+0x8] ;  /* 0x0000080001067983 */ /* 0x000ea80000100800 */
[----:B------:R-:W3:Y:S04]  /*3dc0*/  LDL R7, [R1+0xc] ;  /* 0x00000c0001077983 */ /* 0x000ee80000100800 */
        /* <DEDUP_REMOVED lines=100> */
[----:B------:R0:W-:Y:S04]  /*4410*/  STL [R1+0x4c0], R131 ;  /* 0x0004c08301007387 */ /* 0x0001e80000100800 */
[----:B0-----:R-:W3:Y:S04]  /*4420*/  LDL R131, [R1+0x1a0] ;  /* 0x0001a00001837983 */ /* 0x001ee80000100800 */
        /* <DEDUP_REMOVED lines=39> */
[----:B0-----:R-:W3:Y:S01]  /*46a0*/  LDL R151, [R1+0x1f0] ;  /* 0x0001f00001977983 */ /* 0x001ee20000100800 */
[----:B------:R-:W-:-:S01]  /*46b0*/  FADD R3, RZ, R3 ;  /* 0x00000003ff037221 */ /* 0x000fc20000000000 */
[----:B------:R-:W-:Y:S01]  /*46c0*/  FADD R2, RZ, R2 ;  /* 0x00000002ff027221 */ /* 0x000fe20000000000 */
[----:B----4-:R-:W-:-:S01]  /*46d0*/  FADD R4, RZ, R4 ;  /* 0x00000004ff047221 */ /* 0x010fc20000000000 */
[----:B-----5:R-:W-:Y:S01]  /*46e0*/  FADD R5, RZ, R5 ;  /* 0x00000005ff057221 */ /* 0x020fe20000000000 */
[----:B--2---:R-:W-:-:S01]  /*46f0*/  FADD R6, RZ, R6 ;  /* 0x00000006ff067221 */ /* 0x004fc20000000000 */
[----:B---3--:R-:W-:Y:S01]  /*4700*/  FADD R7, RZ, R7 ;  /* 0x00000007ff077221 */ /* 0x008fe20000000000 */
[----:B------:R-:W-:-:S01]  /*4710*/  FADD R8, RZ, R8 ;  /* 0x00000008ff087221 */ /* 0x000fc20000000000 */
[----:B------:R-:W-:Y:S01]  /*4720*/  FADD R9, RZ, R9 ;  /* 0x00000009ff097221 */ /* 0x000fe20000000000 */
        /* <DEDUP_REMOVED lines=13> */
[----:B------:R-:W2:Y:S01]  /*4800*/  LDL.LU R131, [R1+0x4c0] ;  /* 0x0004c00001837983 */ /* 0x000ea20000300800 */
        /* <DEDUP_REMOVED lines=13> */
[----:B------:R-:W3:Y:S01]  /*48e0*/  LDL.LU R132, [R1+0x4bc] ;  /* 0x0004bc0001847983 */ /* 0x000ee20000300800 */
        /* <DEDUP_REMOVED lines=16> */
[----:B------:R0:W-:Y:S01]  /*49f0*/  STL [R1+0x200], R133 ;  /* 0x0002008501007387 */ /* 0x0001e20000100800 */
        /* <DEDUP_REMOVED lines=9> */
[----:B0-----:R-:W4:Y:S01]  /*4a90*/  LDL.LU R133, [R1+0x4b8] ;  /* 0x0004b80001857983 */ /* 0x001f220000300800 */
[----:B------:R-:W-:-:S01]  /*4aa0*/  FADD R185, RZ, R185 ;  /* 0x000000b9ffb97221 */ /* 0x000fc20000000000 */
[----:B------:R-:W-:Y:S01]  /*4ab0*/  FADD R186, RZ, R186 ;  /* 0x000000baffba7221 */ /* 0x000fe20000000000 */
[----:B------:R-:W-:-:S01]  /*4ac0*/  FADD R187, RZ, R187 ;  /* 0x000000bbffbb7221 */ /* 0x000fc20000000000 */
        /* <DEDUP_REMOVED lines=10> */
[----:B0-----:R-:W5:Y:S01]  /*4b70*/  LDL.LU R134, [R1+0x4b4] ;  /* 0x0004b40001867983 */ /* 0x001f620000300800 */
        /* <DEDUP_REMOVED lines=51> */
[----:B0-----:R-:W5:Y:S04]  /*4eb0*/  LDL.LU R138, [R1+0x4a4] ;  /* 0x0004a400018a7983 */ /* 0x001f680000300800 */
[----:B------:R0:W-:Y:S01]  /*4ec0*/  STL [R1+0x218], R139 ;  /* 0x0002188b01007387 */ /* 0x0001e20000100800 */
[----:B------:R-:W-:-:S03]  /*4ed0*/  FADD R140, RZ, R140 ;  /* 0x0000008cff8c7221 */ /* 0x000fc60000000000 */
        /* <DEDUP_REMOVED lines=34> */
[----:B------:R0:W-:Y:S04]  /*5100*/  STL [R1+0x248], R151 ;  /* 0x0002489701007387 */ /* 0x0001e80000100800 */
[----:B0-----:R-:W5:Y:S04]  /*5110*/  LDL.LU R151, [R1+0x470] ;  /* 0x0004700001977983 */ /* 0x001f680000300800 */
[----:B------:R0:W-:Y:S04]  /*5120*/  STL [R1+0x24c], R3 ;  /* 0x00024c0301007387 */ /* 0x0001e80000100800 */
[----:B------:R1:W-:Y:S01]  /*5130*/  STL [R1+0x250], R2 ;  /* 0x0002500201007387 */ /* 0x0003e20000100800 */
[----:B0-----:R-:W-:-:S01]  /*5140*/  FADD R3, RZ, R0 ;  /* 0x00000000ff037221 */ /* 0x001fc20000000000 */
[----:B------:R-:W-:Y:S01]  /*5150*/  FADD R0, RZ, R25 ;  /* 0x00000019ff007221 */ /* 0x000fe20000000000 */
[----:B-1----:R-:W-:-:S03]  /*5160*/  FADD R2, RZ, R24 ;  /* 0x00000018ff027221 */ /* 0x002fc60000000000 */
[----:B------:R0:W-:Y:S04]  /*5170*/  STL [R1+0x254], R3 ;  /* 0x0002540301007387 */ /* 0x0001e80000100800 */
[----:B------:R1:W-:Y:S04]  /*5180*/  STL [R1+0x258], R2 ;  /* 0x0002580201007387 */ /* 0x0003e80000100800 */
[----:B------:R2:W-:Y:S01]  /*5190*/  STL [R1+0x25c], R0 ;  /* 0x00025c0001007387 */ /* 0x0005e20000100800 */
[----:B0-----:R-:W-:-:S01]  /*51a0*/  FADD R3, RZ, R26 ;  /* 0x0000001aff037221 */ /* 0x001fc20000000000 */
[----:B-1----:R-:W-:-:S04]  /*51b0*/  FADD R2, RZ, R27 ;  /* 0x0000001bff027221 */ /* 0x002fc80000000000 */
[----:B------:R0:W-:Y:S01]  /*51c0*/  STL [R1+0x260], R3 ;  /* 0x0002600301007387 */ /* 0x0001e20000100800 */
[----:B--2---:R-:W-:-:S03]  /*51d0*/  FADD R0, RZ, R28 ;  /* 0x0000001cff007221 */ /* 0x004fc60000000000 */
        /* <DEDUP_REMOVED lines=207> */
[----:B---3--:R-:W-:-:S04]  /*5ed0*/  FADD R2, RZ, R132 ;  /* 0x00000084ff027221 */ /* 0x008fc80000000000 */
[----:B------:R5:W-:Y:S01]  /*5ee0*/  STL [R1+0x404], R3 ;  /* 0x0004040301007387 */ /* 0x000be20000100800 */
[----:B----4-:R-:W-:-:S03]  /*5ef0*/  FADD R0, RZ, R133 ;  /* 0x00000085ff007221 */ /* 0x010fc60000000000 */
[----:B------:R0:W-:Y:S04]  /*5f00*/  STL [R1+0x408], R2 ;  /* 0x0004080201007387 */ /* 0x0001e80000100800 */
[----:B------:R1:W-:Y:S01]  /*5f10*/  STL [R1+0x40c], R0 ;  /* 0x00040c0001007387 */ /* 0x0003e20000100800 */
[----:B-----5:R-:W-:-:S01]  /*5f20*/  FADD R3, RZ, R134 ;  /* 0x00000086ff037221 */ /* 0x020fc20000000000 */
[----:B0-----:R-:W-:-:S04]  /*5f30*/  FADD R2, RZ, R135 ;  /* 0x00000087ff027221 */ /* 0x001fc80000000000 */
[----:B------:R0:W-:Y:S01]  /*5f40*/  STL [R1+0x410], R3 ;  /* 0x0004100301007387 */ /* 0x0001e20000100800 */
[----:B-1----:R-:W-:-:S03]  /*5f50*/  FADD R0, RZ, R136 ;  /* 0x00000088ff007221 */ /* 0x002fc60000000000 */
        /* <DEDUP_REMOVED lines=32> */
[----:B------:R-:W-:-:S05]  /*6160*/  UMOV UR6, URZ ;  /* 0x0000003f00067c82 */ /* 0x000fca0008000000 */
.L_x_18:
[----:B------:R-:W-:-:S04]  /*6170*/  UIADD3 UR14, UR5, 0x1, URZ ;  /* 0x00000001050e7890 */ /* 0x000fc8000fffe03f */
[----:B------:R-:W-:-:S04]  /*6180*/  UISETP.NE.AND UP0, UPT, UR14, 0x5, UPT ;  /* 0x000000050e00788c */ /* 0x000fc8000bf05270 */
[----:B------:R-:W-:Y:S02]  /*6190*/  USEL UR8, URZ, 0x1, UP0 ;  /* 0x000000013f087887 */ /* 0x000fe40008000000 */
[----:B------:R-:W-:Y:S02]  /*61a0*/  USEL UR14, UR14, URZ, UP0 ;  /* 0x0000003f0e0e7287 */ /* 0x000fe40008000000 */
[----:B------:R-:W-:-:S06]  /*61b0*/  ULOP3.LUT UR8, UR4, UR8, URZ, 0x3c, !UPT ;  /* 0x0000000804087292 */ /* 0x000fcc000f8e3c3f */
[----:B0-----:R-:W-:Y:S01]  /*61c0*/  IMAD.U32 R0, RZ, RZ, UR8 ;  /* 0x00000008ff007e24 */ /* 0x001fe2000f8e00ff */
[----:B------:R-:W-:-:S06]  /*61d0*/  UMOV UR8, 0x1 ;  /* 0x0000000100087882 */ /* 0x000fcc0000000000 */
.L_x_13:
[----:B------:R-:W-:-:S04]  /*61e0*/  UISETP.LT.AND UP0, UPT, UR9, 0x1, UPT ;  /* 0x000000010900788c */ /* 0x000fc8000bf01270 */
[----:B------:R-:W-:-:S04]  /*61f0*/  USEL UR15, UR9, 0x1, UP0 ;  /* 0x00000001090f7887 */ /* 0x000fc80008000000 */
[----:B------:R-:W-:-:S04]  /*6200*/  UIADD3 UR15, UR9, -UR15, URZ ;  /* 0x8000000f090f7290 */ /* 0x000fc8000fffe03f */
[----:B------:R-:W-:-:S06]  /*6210*/  UISETP.GE.AND UP0, UPT, UR15, 0x1, UPT ;  /* 0x000000010f00788c */ /* 0x000fcc000bf06270 */
[----:B------:R-:W-:-:S13]  /*6220*/  PLOP3.LUT P0, PT, PT, PT, UP0, 0x80, 0x0 ;  /* 0x000000000000781c */ /* 0x000fda0003f0f008 */
[----:B------:R-:W-:Y:S05]  /*6230*/  @!P0 BRA `(.L_x_19) ;  /* 0x0000004c00948947 */ /* 0x000fea0003800000 */
[----:B------:R-:W-:Y:S01]  /*6240*/  IMAD.U32 R2, RZ, RZ, UR15 ;  /* 0x0000000fff027e24 */ /* 0x000fe2000f8e00ff */
[----:B------:R-:W-:Y:S01]  /*6250*/  UMOV UR25, UR5 ;  /* 0x0000000500197c82 */ /* 0x000fe20008000000 */
[----:B------:R-:W-:-:S05]  /*6260*/  ULDC UR26, c[0x0][0x50c] ;  /* 0x00014300001a7ab9 */ /* 0x000fca0000000800 */
.L_x_27:
[----:B------:R-:W-:-:S06]  /*6270*/  UISETP.NE.AND UP0, UPT, UR24, 0x3, UPT ;  /* 0x000000031800788c */ /* 0x000fcc000bf05270 */
[----:B------:R-:W-:-:S13]  /*6280*/  PLOP3.LUT P1, PT, PT, PT, UP0, 0x80, 0x0 ;  /* 0x000000000000781c */ /* 0x000fda0003f2f008 */
[----:B0-----:R-:W-:Y:S05]  /*6290*/  @!P1 BRA `(.L_x_20) ;  /* 0x0000000000049947 */ /* 0x001fea0003800000 */
[----:B------:R-:W-:Y:S01]  /*62a0*/  BPT.TRAP 0x1 ;  /* 0x000000040000795c */ /* 0x000fe20000300000 */
.L_x_20:
[----:B------:R-:W0:Y:S01]  /*62b0*/  S2UR UR15, SR_CgaCtaId ;  /* 0x00000000000f79c3 */ /* 0x000e220000008800 */
[----:B------:R-:W-:Y:S01]  /*62c0*/  UMOV UR11, 0x400 ;  /* 0x00000400000b7882 */ /* 0x000fe20000000000 */
[----:B------:R-:W-:Y:S01]  /*62d0*/  SHF.L.U32 R3, R0, 0x1f, RZ ;  /* 0x0000001f00037819 */ /* 0x000fe200000006ff */
[----:B0-----:R-:W-:-:S04]  /*62e0*/  ULEA UR11, UR15, UR11, 0x18 ;  /* 0x0000000b0f0b7291 */ /* 0x001fc8000f8ec03f */
[----:B------:R-:W-:-:S09]  /*62f0*/  ULEA UR15, UR14, UR11, 0x3 ;  /* 0x0000000b0e0f7291 */ /* 0x000fd2000f8e183f */
[----:B------:R0:W4:Y:S01]  /*6300*/  SYNCS.PHASECHK.TRANS64.TRYWAIT P0, [UR15], R3 ;  /* 0x00000003ff0075a7 */ /* 0x000122000800014f */
[----:B------:R-:W-:Y:S05]  /*6310*/  @!P1 BRA `(.L_x_21) ;  /* 0x0000000000049947 */ /* 0x000fea0003800000 */
[----:B------:R-:W-:Y:S01]  /*6320*/  BPT.TRAP 0x1 ;  /* 0x000000040000795c */ /* 0x000fe20000300000 */
.L_x_21:
[----:B----4-:R-:W-:Y:S05]  /*6330*/  @P0 BRA `(.L_x_22) ;  /* 0x0000000000080947 */ /* 0x010fea0003800000 */
[----:B------:R-:W4:Y:S02]  /*6340*/  SYNCS.PHASECHK.TRANS64.TRYWAIT P0, [UR15], R3 ;  /* 0x00000003ff0075a7 */ /* 0x000f24000800014f */
[----:B----4-:R-:W-:Y:S05]  /*6350*/  @!P0 BRA `(.L_x_23) ;  /* 0x000001d000008947 */ /* 0x010fea0003800000 */
.L_x_22:
        /* <DEDUP_REMOVED lines=64> */
[----:B----4-:R-:W4:Y:S04]  /*6760*/  LDL.LU.64 R108, [R1] ;  /* 0x00000000016c7983 */ /* 0x010f280000300a00 */
[----:B------:R-:W4:Y:S04]  /*6770*/  LDL.LU.64 R110, [R1+0x8] ;  /* 0x00000800016e7983 */ /* 0x000f280000300a00 */
        /* <DEDUP_REMOVED lines=61> */
[----:B------:R-:W4:Y:S01]  /*6b50*/  LDL.LU.64 R234, [R1+0x1f8] ;  /* 0x0001f80001ea7983 */ /* 0x000f220000300a00 */
[----:B------:R-:W-:-:S02]  /*6b60*/  UIADD3 UR15, UR11, 0xa100, URZ ;  /* 0x0000a1000b0f7890 */ /* 0x000fc4000fffe03f */
[----:B------:R-:W-:Y:S02]  /*6b70*/  UISETP.NE.AND UP0, UPT, UR7, URZ, UPT ;  /* 0x0000003f0700728c */ /* 0x000fe4000bf05270 */
[----:B------:R-:W-:Y:S02]  /*6b80*/  USHF.R.U32.HI UR15, URZ, 0x4, UR15 ;  /* 0x000000043f0f7899 */ /* 0x000fe4000801160f */
[----:B------:R-:W-:Y:S02]  /*6b90*/  USEL UR8, UR8, URZ, !UP0 ;  /* 0x0000003f08087287 */ /* 0x000fe4000c000000 */
[----:B------:R-:W-:Y:S02]  /*6ba0*/  ULOP3.LUT UR15, UR15, 0x3fff, URZ, 0xc0, !UPT ;  /* 0x00003fff0f0f7892 */ /* 0x000fe4000f8ec03f */
[----:B------:R-:W-:Y:S02]  /*6bb0*/  ULOP3.LUT UR16, UR12, 0x10000, URZ, 0xfc, !UPT ;  /* 0x000100000c107892 */ /* 0x000fe4000f8efc3f */
[----:B------:R-:W-:-:S02]  /*6bc0*/  ULOP3.LUT UR15, UR15, 0x10000, URZ, 0xfc, !UPT ;  /* 0x000100000f0f7892 */ /* 0x000fc4000f8efc3f */
[----:B------:R-:W-:Y:S02]  /*6bd0*/  UISETP.NE.U32.AND UP0, UPT, UR8, URZ, UPT ;  /* 0x0000003f0800728c */ /* 0x000fe4000bf05070 */
[----:B------:R-:W-:Y:S02]  /*6be0*/  ULEA UR16, UR14, UR16, 0x9 ;  /* 0x000000100e107291 */ /* 0x000fe4000f8e483f */
[----:B------:R-:W-:Y:S01]  /*6bf0*/  ULEA UR18, UR14, UR15, 0x9 ;  /* 0x0000000f0e127291 */ /* 0x000fe2000f8e483f */
[----:B------:R-:W-:Y:S01]  /*6c00*/  UMOV UR17, 0xc0000010 ;  /* 0xc000001000117882 */ /* 0x000fe20000000000 */
[----:B------:R-:W-:Y:S01]  /*6c10*/  UMOV UR19, 0xc0000010 ;  /* 0xc000001000137882 */ /* 0x000fe20000000000 */
[----:B----4-:R-:W-:-:S06]  /*6c20*/  WARPGROUP.ARRIVE ;  /* 0x00000000000079c5 */ /* 0x010fcc0000000000 */
[----:B------:R-:W-:Y:S03]  /*6c30*/  QGMMA.64x256x32.F32.E4M3.E4M3 R108, gdesc[UR16], R108, UP0, gsb0 ;  /* 0x03e00000106c79f3 */ /* 0x000fe6000b80086c */
[----:B------:R-:W-:Y:S02]  /*6c40*/  WARPGROUP.DEPBAR.LE gsb0, 0x0 ;  /* 0x00008000000079c5 */ /* 0x000fe40000010000 */
[----:B------:R-:W-:Y:S01]  /*6c50*/  STL.64 [R1], R108 ;  /* 0x0000006c01007387 */ /* 0x000fe20000100a00 */
[----:B0-----:R-:W-:-:S03]  /*6c60*/  IMAD.MOV.U32 R3, RZ, RZ, R108 ;  /* 0x000000ffff037224 */ /* 0x001fc600078e006c */
        /* <DEDUP_REMOVED lines=63> */
[----:B0-----:R0:W5:Y:S04]  /*7060*/  LDL.LU.64 R234, [R1+0x668] ;  /* 0x0006680001ea7983 */ /* 0x0011680000300a00 */
[----:B------:R0:W5:Y:S04]  /*7070*/  LDL.LU.64 R232, [R1+0x660] ;  /* 0x0006600001e87983 */ /* 0x0001680000300a00 */
        /* <DEDUP_REMOVED lines=62> */
[----:B------:R-:W-:Y:S01]  /*7460*/  UIADD3 UR16, UR16, 0x100, URZ ;  /* 0x0000010010107890 */ /* 0x000fe2000fffe03f */
[----:B------:R-:W-:Y:S01]  /*7470*/  UMOV UR17, 0xc0000010 ;  /* 0xc000001000117882 */ /* 0x000fe20000000000 */
[----:B------:R-:W-:Y:S01]  /*7480*/  UIADD3 UR6, UR6, 0x1, URZ ;  /* 0x0000000106067890 */ /* 0x000fe2000fffe03f */
[----:B----4-:R-:W-:-:S06]  /*7490*/  WARPGROUP.ARRIVE ;  /* 0x00000000000079c5 */ /* 0x010fcc0000000000 */
[----:B------:R-:W-:Y:S01]  /*74a0*/  QGMMA.64x256x32.F32.E4M3.E4M3 R24, gdesc[UR16], R24, UP0, gsb0 ;  /* 0x03e00000101879f3 */ /* 0x000fe2000b800818 */
[----:B------:R-:W-:-:S04]  /*74b0*/  UISETP.NE.AND UP0, UPT, UR6, UR26, UPT ;  /* 0x0000001a0600728c */ /* 0x000fc8000bf05270 */
[----:B------:R-:W-:-:S06]  /*74c0*/  USEL UR7, URZ, 0x1, UP0 ;  /* 0x000000013f077887 */ /* 0x000fcc0008000000 */
[----:B------:R-:W-:Y:S01]  /*74d0*/  ISETP.NE.AND P0, PT, RZ, UR7, PT ;  /* 0x00000007ff007c0c */ /* 0x000fe2000bf05270 */
[----:B------:R-:W-:-:S12]  /*74e0*/  WARPGROUP.DEPBAR.LE gsb0, 0x0 ;  /* 0x00008000000079c5 */ /* 0x000fd80000010000 */
[----:B0-----:R-:W-:Y:S05]  /*74f0*/  @!P0 BRA `(.L_x_24) ;  /* 0x00000038008c8947 */ /* 0x001fea0003800000 */
[----:B------:R0:W-:Y:S04]  /*7500*/  STL [R1+0x658], R31 ;  /* 0x0006581f01007387 */ /* 0x0001e80000100800 */
[----:B------:R4:W-:Y:S01]  /*7510*/  STL [R1+0x654], R32 ;  /* 0x0006542001007387 */ /* 0x0009e20000100800 */
[----:B0-----:R-:W-:-:S03]  /*7520*/  IMAD.MOV.U32 R31, RZ, RZ, R3 ;  /* 0x000000ffff1f7224 */ /* 0x001fc600078e0003 */
[----:B----4-:R-:W4:Y:S04]  /*7530*/  LDL R32, [R1+0x4] ;  /* 0x0000040001207983 */ /* 0x010f280000100800 */
[----:B------:R0:W-:Y:S04]  /*7540*/  STL [R1+0x650], R33 ;  /* 0x0006502101007387 */ /* 0x0001e80000100800 */
[----:B0-----:R-:W2:Y:S04]  /*7550*/  LDL R33, [R1+0x8] ;  /* 0x0000080001217983 */ /* 0x001ea80000100800 */
        /* <DEDUP_REMOVED lines=177> */
[----:B0-----:R-:W3:Y:S04]  /*8070*/  LDL.LU R122, [R1+0x200] ;  /* 0x00020000017a7983 */ /* 0x001ee80000300800 */
        /* <DEDUP_REMOVED lines=14> */
[----:B------:R-:W3:Y:S04]  /*8160*/  LDL.LU R3, [R1+0x234] ;  /* 0x0002340001037983 */ /* 0x000ee80000300800 */
        /* <DEDUP_REMOVED lines=46> */
[----:B-----5:R0:W-:Y:S04]  /*8450*/  STL [R1+0x470], R0 ;  /* 0x0004700001007387 */ /* 0x0201e80000100800 */
[----:B0-----:R-:W3:Y:S01]  /*8460*/  LDL R0, [R1+0x168] ;  /* 0x0001680001007983 */ /* 0x001ee20000100800 */
[----:B------:R-:W-:-:S01]  /*8470*/  FADD R4, R31, R4 ;  /* 0x000000041f047221 */ /* 0x000fc20000000000 */
[----:B----4-:R-:W-:Y:S01]  /*8480*/  FADD R5, R32, R5 ;  /* 0x0000000520057221 */ /* 0x010fe20000000000 */
[----:B--2---:R-:W-:-:S01]  /*8490*/  FADD R6, R33, R6 ;  /* 0x0000000621067221 */ /* 0x004fc20000000000 */
[----:B------:R-:W2:Y:S01]  /*84a0*/  LDL.LU R31, [R1+0x658] ;  /* 0x00065800011f7983 */ /* 0x000ea20000300800 */
[----:B---3--:R-:W-:-:S01]  /*84b0*/  FADD R7, R34, R7 ;  /* 0x0000000722077221 */ /* 0x008fc20000000000 */
[----:B------:R-:W-:-:S02]  /*84c0*/  FADD R8, R35, R8 ;  /* 0x0000000823087221 */ /* 0x000fc40000000000 */
[----:B------:R-:W3:Y:S01]  /*84d0*/  LDL.LU R32, [R1+0x654] ;  /* 0x0006540001207983 */ /* 0x000ee20000300800 */
[----:B------:R-:W-:-:S03]  /*84e0*/  FADD R9, R36, R9 ;  /* 0x0000000924097221 */ /* 0x000fc60000000000 */
[----:B------:R-:W4:Y:S01]  /*84f0*/  LDL.LU R33, [R1+0x650] ;  /* 0x0006500001217983 */ /* 0x000f220000300800 */
        /* <DEDUP_REMOVED lines=160> */
[----:B------:R-:W-:-:S01]  /*8f00*/  FADD R218, R117, R218 ;  /* 0x000000da75da7221 */ /* 0x000fc20000000000 */
[----:B------:R-:W-:Y:S02]  /*8f10*/  FADD R122, R124, R122 ;  /* 0x0000007a7c7a7221 */ /* 0x000fe40000000000 */
[----:B------:R-:W4:Y:S01]  /*8f20*/  LDL.LU R114, [R1+0x50c] ;  /* 0x00050c0001727983 */ /* 0x000f220000300800 */
[----:B------:R-:W-:-:S03]  /*8f30*/  FADD R219, R118, R219 ;  /* 0x000000db76db7221 */ /* 0x000fc60000000000 */
[----:B------:R-:W4:Y:S01]  /*8f40*/  LDL.LU R115, [R1+0x508] ;  /* 0x0005080001737983 */ /* 0x000f220000300800 */
[----:B------:R-:W-:-:S03]  /*8f50*/  FADD R220, R119, R220 ;  /* 0x000000dc77dc7221 */ /* 0x000fc60000000000 */
[----:B------:R-:W4:Y:S01]  /*8f60*/  LDL.LU R116, [R1+0x504] ;  /* 0x0005040001747983 */ /* 0x000f220000300800 */
[----:B------:R-:W-:-:S03]  /*8f70*/  FADD R221, R120, R221 ;  /* 0x000000dd78dd7221 */ /* 0x000fc60000000000 */
[----:B------:R-:W4:Y:S04]  /*8f80*/  LDL.LU R117, [R1+0x500] ;  /* 0x0005000001757983 */ /* 0x000f280000300800 */
[----:B------:R-:W4:Y:S04]  /*8f90*/  LDL.LU R118, [R1+0x4fc] ;  /* 0x0004fc0001767983 */ /* 0x000f280000300800 */
[----:B------:R-:W4:Y:S04]  /*8fa0*/  LDL.LU R119, [R1+0x4f8] ;  /* 0x0004f80001777983 */ /* 0x000f280000300800 */
[----:B------:R-:W4:Y:S01]  /*8fb0*/  LDL.LU R120, [R1+0x4f4] ;  /* 0x0004f40001787983 */ /* 0x000f220000300800 */
[----:B------:R-:W-:-:S01]  /*8fc0*/  FADD R237, R126, R237 ;  /* 0x000000ed7eed7221 */ /* 0x000fc20000000000 */
[----:B------:R-:W-:Y:S01]  /*8fd0*/  FADD R236, R128, R236 ;  /* 0x000000ec80ec7221 */ /* 0x000fe20000000000 */
[----:B------:R-:W-:-:S01]  /*8fe0*/  FADD R225, R150, R225 ;  /* 0x000000e196e17221 */ /* 0x000fc20000000000 */
[----:B------:R0:W-:Y:S01]  /*8ff0*/  STL [R1+0x200], R122 ;  /* 0x0002007a01007387 */ /* 0x0001e20000100800 */
[----:B------:R-:W-:-:S01]  /*9000*/  FADD R228, R146, R228 ;  /* 0x000000e492e47221 */ /* 0x000fc20000000000 */
[----:B------:R-:W-:Y:S01]  /*9010*/  FADD R230, R143, R230 ;  /* 0x000000e68fe67221 */ /* 0x000fe20000000000 */
[----:B------:R-:W-:-:S01]  /*9020*/  FADD R231, R141, R231 ;  /* 0x000000e78de77221 */ /* 0x000fc20000000000 */
[----:B------:R-:W-:Y:S01]  /*9030*/  FADD R223, R2, R223 ;  /* 0x000000df02df7221 */ /* 0x000fe20000000000 */
[----:B------:R-:W-:-:S01]  /*9040*/  FADD R222, R0, R222 ;  /* 0x000000de00de7221 */ /* 0x000fc20000000000 */
[----:B------:R-:W-:Y:S01]  /*9050*/  FADD R224, R151, R224 ;  /* 0x000000e097e07221 */ /* 0x000fe20000000000 */
[----:B------:R-:W-:-:S01]  /*9060*/  FADD R226, R149, R226 ;  /* 0x000000e295e27221 */ /* 0x000fc20000000000 */
[----:B------:R-:W-:Y:S01]  /*9070*/  FADD R227, R147, R227 ;  /* 0x000000e393e37221 */ /* 0x000fe20000000000 */
[----:B------:R-:W-:-:S01]  /*9080*/  FADD R229, R145, R229 ;  /* 0x000000e591e57221 */ /* 0x000fc20000000000 */
[----:B0-----:R-:W2:Y:S01]  /*9090*/  LDL.LU R122, [R1+0x204] ;  /* 0x00020400017a7983 */ /* 0x001ea20000300800 */
[----:B------:R-:W-:-:S01]  /*90a0*/  FADD R232, R136, R232 ;  /* 0x000000e888e87221 */ /* 0x000fc20000000000 */
[----:B------:R-:W-:Y:S01]  /*90b0*/  FADD R233, R134, R233 ;  /* 0x000000e986e97221 */ /* 0x000fe20000000000 */
[----:B------:R-:W-:-:S01]  /*90c0*/  FADD R234, R132, R234 ;  /* 0x000000ea84ea7221 */ /* 0x000fc20000000000 */
[----:B------:R-:W3:Y:S01]  /*90d0*/  LDL.LU R124, [R1+0x208] ;  /* 0x00020800017c7983 */ /* 0x000ee20000300800 */
[----:B------:R-:W-:-:S03]  /*90e0*/  FADD R235, R130, R235 ;  /* 0x000000eb82eb7221 */ /* 0x000fc60000000000 */
[----:B------:R-:W4:Y:S04]  /*90f0*/  LDL.LU R126, [R1+0x20c] ;  /* 0x00020c00017e7983 */ /* 0x000f280000300800 */
[----:B------:R-:W4:Y:S04]  /*9100*/  LDL.LU R128, [R1+0x210] ;  /* 0x0002100001807983 */ /* 0x000f280000300800 */
[----:B------:R-:W4:Y:S04]  /*9110*/  LDL.LU R150, [R1+0x214] ;  /* 0x0002140001967983 */ /* 0x000f280000300800 */
[----:B------:R-:W4:Y:S04]  /*9120*/  LDL.LU R146, [R1+0x218] ;  /* 0x0002180001927983 */ /* 0x000f280000300800 */
[----:B------:R-:W4:Y:S04]  /*9130*/  LDL.LU R143, [R1+0x21c] ;  /* 0x00021c00018f7983 */ /* 0x000f280000300800 */
[----:B------:R-:W4:Y:S04]  /*9140*/  LDL.LU R141, [R1+0x220] ;  /* 0x00022000018d7983 */ /* 0x000f280000300800 */
[----:B------:R-:W4:Y:S04]  /*9150*/  LDL.LU R2, [R1+0x224] ;  /* 0x0002240001027983 */ /* 0x000f280000300800 */
[----:B------:R-:W4:Y:S04]  /*9160*/  LDL.LU R0, [R1+0x228] ;  /* 0x0002280001007983 */ /* 0x000f280000300800 */
[----:B------:R-:W4:Y:S04]  /*9170*/  LDL R130, [R1+0x1e0] ;  /* 0x0001e00001827983 */ /* 0x000f280000100800 */
[----:B------:R-:W4:Y:S04]  /*9180*/  LDL R132, [R1+0x1e4] ;  /* 0x0001e40001847983 */ /* 0x000f280000100800 */
[----:B------:R-:W4:Y:S04]  /*9190*/  LDL R134, [R1+0x1e8] ;  /* 0x0001e80001867983 */ /* 0x000f280000100800 */
[----:B------:R-:W4:Y:S04]  /*91a0*/  LDL R136, [R1+0x1ec] ;  /* 0x0001ec0001887983 */ /* 0x000f280000100800 */
[----:B------:R-:W4:Y:S04]  /*91b0*/  LDL R151, [R1+0x1f0] ;  /* 0x0001f00001977983 */ /* 0x000f280000100800 */
[----:B------:R-:W4:Y:S04]  /*91c0*/  LDL R149, [R1+0x1f4] ;  /* 0x0001f40001957983 */ /* 0x000f280000100800 */
[----:B------:R-:W4:Y:S04]  /*91d0*/  LDL R147, [R1+0x1f8] ;  /* 0x0001f80001937983 */ /* 0x000f280000100800 */
[----:B------:R-:W4:Y:S01]  /*91e0*/  LDL R145, [R1+0x1fc] ;  /* 0x0001fc0001917983 */ /* 0x000f220000100800 */
[----:B------:R-:W-:-:S01]  /*91f0*/  FADD R137, R138, R137 ;  /* 0x000000898a897221 */ /* 0x000fc20000000000 */
[----:B------:R-:W-:Y:S01]  /*9200*/  FADD R133, R135, R133 ;  /* 0x0000008587857221 */ /* 0x000fe20000000000 */
[----:B------:R-:W-:-:S01]  /*9210*/  FADD R3, R131, R3 ;  /* 0x0000000383037221 */ /* 0x000fc20000000000 */
[----:B--2---:R-:W-:-:S02]  /*9220*/  FADD R122, R121, R122 ;  /* 0x0000007a797a7221 */ /* 0x004fc40000000000 */
[----:B------:R-:W2:Y:S01]  /*9230*/  LDL.LU R121, [R1+0x4f0] ;  /* 0x0004f00001797983 */ /* 0x000ea20000300800 */
[----:B---3--:R-:W-:-:S03]  /*9240*/  FADD R124, R123, R124 ;  /* 0x0000007c7b7c7221 */ /* 0x008fc60000000000 */
[----:B------:R0:W-:Y:S01]  /*9250*/  STL [R1+0x204], R122 ;  /* 0x0002047a01007387 */ /* 0x0001e20000100800 */
[----:B----4-:R-:W-:-:S01]  /*9260*/  FADD R126, R125, R126 ;  /* 0x0000007e7d7e7221 */ /* 0x010fc20000000000 */
[----:B------:R-:W-:Y:S02]  /*9270*/  FADD R128, R127, R128 ;  /* 0x000000807f807221 */ /* 0x000fe40000000000 */
[----:B0-----:R-:W3:Y:S04]  /*9280*/  LDL.LU R122, [R1+0x4ec] ;  /* 0x0004ec00017a7983 */ /* 0x001ee80000300800 */
[----:B------:R-:W4:Y:S04]  /*9290*/  LDL.LU R123, [R1+0x4e8] ;  /* 0x0004e800017b7983 */ /* 0x000f280000300800 */
[----:B------:R0:W-:Y:S01]  /*92a0*/  STL [R1+0x208], R124 ;  /* 0x0002087c01007387 */ /* 0x0001e20000100800 */
[----:B------:R-:W-:-:S01]  /*92b0*/  FADD R150, R129, R150 ;  /* 0x0000009681967221 */ /* 0x000fc20000000000 */
[----:B------:R-:W-:Y:S01]  /*92c0*/  FADD R146, R148, R146 ;  /* 0x0000009294927221 */ /* 0x000fe20000000000 */
[----:B------:R-:W-:-:S01]  /*92d0*/  FADD R143, R144, R143 ;  /* 0x0000008f908f7221 */ /* 0x000fc20000000000 */
[----:B------:R-:W-:Y:S01]  /*92e0*/  FADD R141, R142, R141 ;  /* 0x0000008d8e8d7221 */ /* 0x000fe20000000000 */
[----:B0-----:R-:W4:Y:S04]  /*92f0*/  LDL.LU R124, [R1+0x4e4] ;  /* 0x0004e400017c7983 */ /* 0x001f280000300800 */
[----:B------:R-:W4:Y:S04]  /*9300*/  LDL.LU R125, [R1+0x4e0] ;  /* 0x0004e000017d7983 */ /* 0x000f280000300800 */
[----:B------:R0:W-:Y:S01]  /*9310*/  STL [R1+0x20c], R126 ;  /* 0x00020c7e01007387 */ /* 0x0001e20000100800 */
[----:B------:R-:W-:-:S01]  /*9320*/  FADD R2, R140, R2 ;  /* 0x000000028c027221 */ /* 0x000fc20000000000 */
[----:B------:R-:W-:-:S02]  /*9330*/  FADD R0, R139, R0 ;  /* 0x000000008b007221 */ /* 0x000fc40000000000 */
[----:B0-----:R-:W4:Y:S04]  /*9340*/  LDL.LU R126, [R1+0x4dc] ;  /* 0x0004dc00017e7983 */ /* 0x001f280000300800 */
[----:B------:R-:W4:Y:S04]  /*9350*/  LDL.LU R127, [R1+0x4d8] ;  /* 0x0004d800017f7983 */ /* 0x000f280000300800 */
[----:B------:R0:W-:Y:S04]  /*9360*/  STL [R1+0x210], R128 ;  /* 0x0002108001007387 */ /* 0x0001e80000100800 */
[----:B0-----:R-:W4:Y:S04]  /*9370*/  LDL.LU R128, [R1+0x4d4] ;  /* 0x0004d40001807983 */ /* 0x001f280000300800 */
[----:B------:R-:W4:Y:S04]  /*9380*/  LDL.LU R129, [R1+0x4d0] ;  /* 0x0004d00001817983 */ /* 0x000f280000300800 */
[----:B------:R-:W-:Y:S04]  /*9390*/  STL [R1+0x214], R150 ;  /* 0x0002149601007387 */ /* 0x000fe80000100800 */
[----:B------:R-:W-:Y:S04]  /*93a0*/  STL [R1+0x218], R146 ;  /* 0x0002189201007387 */ /* 0x000fe80000100800 */
[----:B------:R-:W-:Y:S04]  /*93b0*/  STL [R1+0x21c], R143 ;  /* 0x00021c8f01007387 */ /* 0x000fe80000100800 */
[----:B------:R-:W-:Y:S04]  /*93c0*/  STL [R1+0x220], R141 ;  /* 0x0002208d01007387 */ /* 0x000fe80000100800 */
[----:B------:R-:W-:Y:S04]  /*93d0*/  STL [R1+0x224], R2 ;  /* 0x0002240201007387 */ /* 0x000fe80000100800 */
[----:B------:R-:W-:Y:S04]  /*93e0*/  STL [R1+0x228], R0 ;  /* 0x0002280001007387 */ /* 0x000fe80000100800 */
[----:B------:R-:W2:Y:S04]  /*93f0*/  LDL.LU R131, [R1+0x238] ;  /* 0x0002380001837983 */ /* 0x000ea80000300800 */
[----:B------:R-:W-:Y:S04]  /*9400*/  STL [R1+0x22c], R137 ;  /* 0x00022c8901007387 */ /* 0x000fe80000100800 */
[----:B------:R0:W-:Y:S04]  /*9410*/  STL [R1+0x230], R133 ;  /* 0x0002308501007387 */ /* 0x0001e80000100800 */
[----:B0-----:R-:W3:Y:S04]  /*9420*/  LDL.LU R133, [R1+0x23c] ;  /* 0x00023c0001857983 */ /* 0x001ee80000300800 */
[----:B------:R-:W4:Y:S04]  /*9430*/  LDL.LU R135, [R1+0x240] ;  /* 0x0002400001877983 */ /* 0x000f280000300800 */
[----:B------:R0:W-:Y:S04]  /*9440*/  STL [R1+0x234], R3 ;  /* 0x0002340301007387 */ /* 0x0001e80000100800 */
        /* <DEDUP_REMOVED lines=11> */
[----:B0-----:R-:W4:Y:S04]  /*9500*/  LDL.LU R3, [R1+0x270] ;  /* 0x0002700001037983 */ /* 0x001f280000300800 */
[----:B------:R-:W4:Y:S04]  /*9510*/  LDL.LU R2, [R1+0x274] ;  /* 0x0002740001027983 */ /* 0x000f280000300800 */
[----:B------:R-:W4:Y:S01]  /*9520*/  LDL.LU R0, [R1+0x278] ;  /* 0x0002780001007983 */ /* 0x000f220000300800 */
[----:B--2---:R-:W-:-:S03]  /*9530*/  FADD R131, R130, R131 ;  /* 0x0000008382837221 */ /* 0x004fc60000000000 */
[----:B------:R-:W2:Y:S04]  /*9540*/  LDL.LU R130, [R1+0x4cc] ;  /* 0x0004cc0001827983 */ /* 0x000ea80000300800 */
[----:B------:R0:W-:Y:S04]  /*9550*/  STL [R1+0x238], R131 ;  /* 0x0002388301007387 */ /* 0x0001e80000100800 */
[----:B0-----:R-:W2:Y:S01]  /*9560*/  LDL.LU R131, [R1+0x4c8] ;  /* 0x0004c80001837983 */ /* 0x001ea20000300800 */
[----:B---3--:R-:W-:-:S03]  /*9570*/  FADD R133, R132, R133 ;  /* 0x0000008584857221 */ /* 0x008fc60000000000 */
[----:B------:R-:W3:Y:S01]  /*9580*/  LDL.LU R132, [R1+0x4c4] ;  /* 0x0004c40001847983 */ /* 0x000ee20000300800 */
[----:B----4-:R-:W-:-:S03]  /*9590*/  FADD R135, R134, R135 ;  /* 0x0000008786877221 */ /* 0x010fc60000000000 */
[----:B------:R0:W-:Y:S01]  /*95a0*/  STL [R1+0x23c], R133 ;  /* 0x00023c8501007387 */ /* 0x0001e20000100800 */
[----:B------:R-:W-:-:S03]  /*95b0*/  FADD R137, R136, R137 ;  /* 0x0000008988897221 */ /* 0x000fc60000000000 */
[----:B0-----:R-:W4:Y:S01]  /*95c0*/  LDL.LU R133, [R1+0x4c0] ;  /* 0x0004c00001857983 */ /* 0x001f220000300800 */
[----:B------:R-:W-:-:S03]  /*95d0*/  FADD R150, R151, R150 ;  /* 0x0000009697967221 */ /* 0x000fc60000000000 */
[----:B------:R-:W4:Y:S01]  /*95e0*/  LDL.LU R134, [R1+0x4bc] ;  /* 0x0004bc0001867983 */ /* 0x000f220000300800 */
[----:B------:R-:W-:-:S03]  /*95f0*/  FADD R148, R149, R148 ;  /* 0x0000009495947221 */ /* 0x000fc60000000000 */
[----:B------:R0:W-:Y:S01]  /*9600*/  STL [R1+0x240], R135 ;  /* 0x0002408701007387 */ /* 0x0001e20000100800 */
[----:B------:R-:W-:-:S01]  /*9610*/  FADD R146, R147, R146 ;  /* 0x0000009293927221 */ /* 0x000fc20000000000 */
[----:B------:R-:W-:Y:S02]  /*9620*/  FADD R144, R145, R144 ;  /* 0x0000009091907221 */ /* 0x000fe40000000000 */
[----:B0-----:R-:W4:Y:S01]  /*9630*/  LDL.LU R135, [R1+0x4b8] ;  /* 0x0004b80001877983 */ /* 0x001f220000300800 */
[----:B------:R-:W-:-:S03]  /*9640*/  FADD R143, R24, R143 ;  /* 0x0000008f188f7221 */ /* 0x000fc60000000000 */
[----:B------:R-:W4:Y:S01]  /*9650*/  LDL.LU R136, [R1+0x4b4] ;  /* 0x0004b40001887983 */ /* 0x000f220000300800 */
[----:B------:R-:W-:-:S03]  /*9660*/  FADD R142, R25, R142 ;  /* 0x0000008e198e7221 */ /* 0x000fc60000000000 */
[----:B------:R0:W-:Y:S01]  /*9670*/  STL [R1+0x244], R137 ;  /* 0x0002448901007387 */ /* 0x0001e20000100800 */
[----:B------:R-:W-:-:S01]  /*9680*/  FADD R141, R26, R141 ;  /* 0x0000008d1a8d7221 */ /* 0x000fc20000000000 */
[----:B------:R-:W-:Y:S01]  /*9690*/  FADD R140, R27, R140 ;  /* 0x0000008c1b8c7221 */ /* 0x000fe20000000000 */
[----:B------:R-:W-:-:S01]  /*96a0*/  FADD R139, R28, R139 ;  /* 0x0000008b1c8b7221 */ /* 0x000fc20000000000 */
[----:B0-----:R-:W4:Y:S04]  /*96b0*/  LDL.LU R137, [R1+0x4b0] ;  /* 0x0004b00001897983 */ /* 0x001f280000300800 */
[----:B------:R0:W-:Y:S01]  /*96c0*/  STL [R1+0x248], R150 ;  /* 0x0002489601007387 */ /* 0x0001e20000100800 */
[----:B------:R-:W-:-:S03]  /*96d0*/  FADD R138, R29, R138 ;  /* 0x0000008a1d8a7221 */ /* 0x000fc60000000000 */
[----:B------:R1:W-:Y:S04]  /*96e0*/  STL [R1+0x24c], R148 ;  /* 0x00024c9401007387 */ /* 0x0003e80000100800 */
        /* <DEDUP_REMOVED lines=9> */
[----:B------:R1:W-:Y:S04]  /*9780*/  STL [R1+0x268], R139 ;  /* 0x0002688b01007387 */ /* 0x0003e80000100800 */
[----:B------:R1:W-:Y:S04]  /*9790*/  STL [R1+0x26c], R138 ;  /* 0x00026c8a01007387 */ /* 0x0003e80000100800 */
[----:B------:R-:W2:Y:S04]  /*97a0*/  LDL.LU R151, [R1+0x27c] ;  /* 0x00027c0001977983 */ /* 0x000ea80000300800 */
[----:B------:R1:W-:Y:S04]  /*97b0*/  STL [R1+0x270], R3 ;  /* 0x0002700301007387 */ /* 0x0003e80000100800 */
[----:B0-----:R-:W3:Y:S04]  /*97c0*/  LDL.LU R150, [R1+0x280] ;  /* 0x0002800001967983 */ /* 0x001ee80000300800 */
[----:B------:R0:W-:Y:S04]  /*97d0*/  STL [R1+0x274], R2 ;  /* 0x0002740201007387 */ /* 0x0001e80000100800 */
[----:B------:R-:W4:Y:S04]  /*97e0*/  LDL.LU R149, [R1+0x284] ;  /* 0x0002840001957983 */ /* 0x000f280000300800 */
[----:B------:R0:W-:Y:S04]  /*97f0*/  STL [R1+0x278], R0 ;  /* 0x0002780001007387 */ /* 0x0001e80000100800 */
[----:B-1----:R-:W4:Y:S04]  /*9800*/  LDL.LU R148, [R1+0x288] ;  /* 0x0002880001947983 */ /* 0x002f280000300800 */
        /* <DEDUP_REMOVED lines=12> */
[----:B------:R-:W4:Y:S01]  /*98d0*/  LDL.LU R0, [R1+0x2bc] ;  /* 0x0002bc0001007983 */ /* 0x000f220000300800 */
[----:B--2---:R-:W-:-:S01]  /*98e0*/  FADD R151, R33, R151 ;  /* 0x0000009721977221 */ /* 0x004fc20000000000 */
[----:B---3--:R-:W-:-:S04]  /*98f0*/  FADD R150, R34, R150 ;  /* 0x0000009622967221 */ /* 0x008fc80000000000 */
[----:B------:R0:W-:Y:S01]  /*9900*/  STL [R1+0x27c], R151 ;  /* 0x00027c9701007387 */ /* 0x0001e20000100800 */
[----:B----4-:R-:W-:-:S03]  /*9910*/  FADD R149, R35, R149 ;  /* 0x0000009523957221 */ /* 0x010fc60000000000 */
[----:B------:R1:W-:Y:S01]  /*9920*/  STL [R1+0x280], R150 ;  /* 0x0002809601007387 */ /* 0x0003e20000100800 */
[----:B------:R-:W-:-:S03]  /*9930*/  FADD R148, R36, R148 ;  /* 0x0000009424947221 */ /* 0x000fc60000000000 */
        /* <DEDUP_REMOVED lines=24> */
[----:B0-----:R-:W4:Y:S01]  /*9ac0*/  LDL.LU R151, [R1+0x2c0] ;  /* 0x0002c00001977983 */ /* 0x001f220000300800 */
[----:B------:R-:W-:-:S03]  /*9ad0*/  FADD R0, R49, R0 ;  /* 0x0000000031007221 */ /* 0x000fc60000000000 */
[----:B------:R0:W-:Y:S04]  /*9ae0*/  STL [R1+0x2b4], R3 ;  /* 0x0002b40301007387 */ /* 0x0001e80000100800 */
[----:B-1----:R-:W4:Y:S04]  /*9af0*/  LDL.LU R150, [R1+0x2c4] ;  /* 0x0002c40001967983 */ /* 0x002f280000300800 */
[----:B------:R1:W-:Y:S04]  /*9b00*/  STL [R1+0x2b8], R2 ;  /* 0x0002b80201007387 */ /* 0x0003e80000100800 */
[----:B--2---:R-:W2:Y:S04]  /*9b10*/  LDL.LU R149, [R1+0x2c8] ;  /* 0x0002c80001957983 */ /* 0x004ea80000300800 */
[----:B------:R1:W-:Y:S04]  /*9b20*/  STL [R1+0x2bc], R0 ;  /* 0x0002bc0001007387 */ /* 0x0003e80000100800 */
[----:B---3--:R-:W3:Y:S04]  /*9b30*/  LDL.LU R148, [R1+0x2cc] ;  /* 0x0002cc0001947983 */ /* 0x008ee80000300800 */
[----:B----4-:R-:W4:Y:S04]  /*9b40*/  LDL.LU R147, [R1+0x2d0] ;  /* 0x0002d00001937983 */ /* 0x010f280000300800 */
        /* <DEDUP_REMOVED lines=10> */
[----:B-1----:R-:W4:Y:S04]  /*9bf0*/  LDL.LU R2, [R1+0x2fc] ;  /* 0x0002fc0001027983 */ /* 0x002f280000300800 */
[----:B------:R-:W4:Y:S01]  /*9c00*/  LDL.LU R0, [R1+0x300] ;  /* 0x0003000001007983 */ /* 0x000f220000300800 */
[----:B------:R-:W-:-:S01]  /*9c10*/  FADD R151, R50, R151 ;  /* 0x0000009732977221 */ /* 0x000fc20000000000 */
[----:B------:R-:W-:-:S04]  /*9c20*/  FADD R150, R51, R150 ;  /* 0x0000009633967221 */ /* 0x000fc80000000000 */
[----:B------:R0:W-:Y:S01]  /*9c30*/  STL [R1+0x2c0], R151 ;  /* 0x0002c09701007387 */ /* 0x0001e20000100800 */
[----:B--2---:R-:W-:-:S03]  /*9c40*/  FADD R149, R52, R149 ;  /* 0x0000009534957221 */ /* 0x004fc60000000000 */
[----:B------:R1:W-:Y:S01]  /*9c50*/  STL [R1+0x2c4], R150 ;  /* 0x0002c49601007387 */ /* 0x0003e20000100800 */
[----:B---3--:R-:W-:-:S03]  /*9c60*/  FADD R148, R53, R148 ;  /* 0x0000009435947221 */ /* 0x008fc60000000000 */
        /* <DEDUP_REMOVED lines=200> */
[----:B------:R-:W-:Y:S01]  /*a8f0*/  STL [R1+0x3d0], R151 ;  /* 0x0003d09701007387 */ /* 0x000fe20000100800 */
[----:B--2---:R-:W-:-:S03]  /*a900*/  FADD R149, R120, R149 ;  /* 0x0000009578957221 */ /* 0x004fc60000000000 */
[----:B------:R-:W-:Y:S01]  /*a910*/  STL [R1+0x3d4], R150 ;  /* 0x0003d49601007387 */ /* 0x000fe20000100800 */
[----:B---3--:R-:W-:-:S03]  /*a920*/  FADD R148, R121, R148 ;  /* 0x0000009479947221 */ /* 0x008fc60000000000 */
[----:B------:R-:W-:Y:S01]  /*a930*/  STL [R1+0x3d8], R149 ;  /* 0x0003d89501007387 */ /* 0x000fe20000100800 */
[----:B----4-:R-:W-:-:S03]  /*a940*/  FADD R147, R122, R147 ;  /* 0x000000937a937221 */ /* 0x010fc60000000000 */
[----:B------:R-:W-:Y:S01]  /*a950*/  STL [R1+0x3dc], R148 ;  /* 0x0003dc9401007387 */ /* 0x000fe20000100800 */
[----:B------:R-:W-:-:S03]  /*a960*/  FADD R146, R123, R146 ;  /* 0x000000927b927221 */ /* 0x000fc60000000000 */
        /* <DEDUP_REMOVED lines=18> */
[----:B------:R0:W-:Y:S04]  /*aa90*/  STL [R1+0x404], R138 ;  /* 0x0004048a01007387 */ /* 0x0001e80000100800 */
[----:B0-----:R-:W2:Y:S04]  /*aaa0*/  LDL.LU R138, [R1+0x414] ;  /* 0x00041400018a7983 */ /* 0x001ea80000300800 */
[----:B------:R-:W-:Y:S04]  /*aab0*/  STL [R1+0x408], R3 ;  /* 0x0004080301007387 */ /* 0x000fe80000100800 */
[----:B------:R-:W3:Y:S01]  /*aac0*/  LDL.LU R139, [R1+0x418] ;  /* 0x00041800018b7983 */ /* 0x000ee20000300800 */
[----:B------:R-:W-:-:S01]  /*aad0*/  FADD R2, R133, R2 ;  /* 0x0000000285027221 */ /* 0x000fc20000000000 */
[----:B------:R-:W-:-:S04]  /*aae0*/  FADD R0, R134, R0 ;  /* 0x0000000086007221 */ /* 0x000fc80000000000 */
[----:B------:R0:W-:Y:S04]  /*aaf0*/  STL [R1+0x40c], R2 ;  /* 0x00040c0201007387 */ /* 0x0001e80000100800 */
        /* <DEDUP_REMOVED lines=16> */
[----:B--2---:R-:W-:-:S05]  /*ac00*/  FADD R138, R135, R138 ;  /* 0x0000008a878a7221 */ /* 0x004fca0000000000 */
[----:B------:R0:W-:Y:S01]  /*ac10*/  STL [R1+0x414], R138 ;  /* 0x0004148a01007387 */ /* 0x0001e20000100800 */
[----:B---3--:R-:W-:-:S03]  /*ac20*/  FADD R139, R136, R139 ;  /* 0x0000008b888b7221 */ /* 0x008fc60000000000 */
[----:B0-----:R-:W2:Y:S04]  /*ac30*/  LDL.LU R138, [R1+0x4ac] ;  /* 0x0004ac00018a7983 */ /* 0x001ea80000300800 */
[----:B------:R0:W-:Y:S04]  /*ac40*/  STL [R1+0x418], R139 ;  /* 0x0004188b01007387 */ /* 0x0001e80000100800 */
[----:B0-----:R-:W3:Y:S01]  /*ac50*/  LDL.LU R139, [R1+0x4a8] ;  /* 0x0004a800018b7983 */ /* 0x001ee20000300800 */
[----:B----4-:R-:W-:-:S05]  /*ac60*/  FADD R140, R137, R140 ;  /* 0x0000008c898c7221 */ /* 0x010fca0000000000 */
[----:B------:R0:W-:Y:S04]  /*ac70*/  STL [R1+0x41c], R140 ;  /* 0x00041c8c01007387 */ /* 0x0001e80000100800 */
[----:B0-----:R-:W4:Y:S01]  /*ac80*/  LDL.LU R140, [R1+0x4a4] ;  /* 0x0004a400018c7983 */ /* 0x001f220000300800 */
        /* <DEDUP_REMOVED lines=35> */
[----:B0-----:R0:W5:Y:S01]  /*aec0*/  LDL.LU R2, [R1+0x474] ;  /* 0x0004740001027983 */ /* 0x0011620000300800 */
[----:B------:R-:W-:Y:S01]  /*aed0*/  UMOV UR6, URZ ;  /* 0x0000003f00067c82 */ /* 0x000fe20008000000 */
[----:B--2---:R-:W-:-:S05]  /*aee0*/  FADD R0, R150, R0 ;  /* 0x0000000096007221 */ /* 0x004fca0000000000 */
[----:B------:R1:W-:Y:S01]  /*aef0*/  STL [R1+0x450], R0 ;  /* 0x0004500001007387 */ /* 0x0003e20000100800 */
[----:B---3--:R-:W-:-:S03]  /*af00*/  FADD R3, R3, R151 ;  /* 0x0000009703037221 */ /* 0x008fc60000000000 */
[----:B-1----:R0:W5:Y:S04]  /*af10*/  LDL.LU R0, [R1+0x470] ;  /* 0x0004700001007983 */ /* 0x0021680000300800 */
[----:B------:R0:W-:Y:S02]  /*af20*/  STL [R1+0x454], R3 ;  /* 0x0004540301007387 */ /* 0x0001e40000100800 */
.L_x_24:
[----:B------:R-:W-:Y:S05]  /*af30*/  @!P1 BRA `(.L_x_25) ;  /* 0x0000000000049947 */ /* 0x000fea0003800000 */
[----:B------:R-:W-:Y:S01]  /*af40*/  BPT.TRAP 0x1 ;  /* 0x000000040000795c */ /* 0x000fe20000300000 */
.L_x_25:
[----:B------:R-:W-:Y:S02]  /*af50*/  UISETP.GT.U32.AND UP0, UPT, UR13, 0x1, UPT ;  /* 0x000000010d00788c */ /* 0x000fe4000bf04070 */
[----:B------:R-:W-:-:S04]  /*af60*/  ULEA UR8, UR25, UR11, 0x3 ;  /* 0x0000000b19087291 */ /* 0x000fc8000f8e183f */
[----:B------:R-:W-:Y:S01]  /*af70*/  UIADD3 UR8, UR8, 0x28, URZ ;  /* 0x0000002808087890 */ /* 0x000fe2000fffe03f */
[----:B------:R-:W-:-:S03]  /*af80*/  PLOP3.LUT P0, PT, PT, PT, UP0, 0x80, 0x0 ;  /* 0x000000000000781c */ /* 0x000fc60003f0f008 */
[----:B------:R-:W-:-:S09]  /*af90*/  UPRMT UR8, URZ, 0x654, UR8 ;  /* 0x000006543f087896 */ /* 0x000fd20008000008 */
[----:B------:R-:W-:Y:S01]  /*afa0*/  SYNCS.ARRIVE.TRANS64.RED.A1T0 RZ, [UR8], RZ ;  /* 0x000000ffffff79a7 */ /* 0x000fe20008100408 */
[----:B------:R-:W-:Y:S05]  /*afb0*/  @P0 BRA `(.L_x_26) ;  /* 0x0000000000040947 */ /* 0x000fea0003800000 */
[----:B------:R-:W-:Y:S01]  /*afc0*/  BPT.TRAP 0x1 ;  /* 0x000000040000795c */ /* 0x000fe20000300000 */
.L_x_26:
[----:B------:R-:W-:Y:S01]  /*afd0*/  UIADD3 UR14, UR14, 0x1, URZ ;  /* 0x000000010e0e7890 */ /* 0x000fe2000fffe03f */
[C---:B-----5:R-:W-:Y:S01]  /*afe0*/  ISETP.GT.AND P0, PT, R2.reuse, 0x1, PT ;  /* 0x000000010200780c */ /* 0x060fe20003f04270 */
[----:B------:R-:W-:Y:S01]  /*aff0*/  UIADD3 UR25, UR25, 0x1, URZ ;  /* 0x0000000119197890 */ /* 0x000fe2000fffe03f */
[----:B------:R-:W-:Y:S01]  /*b000*/  VIADD R2, R2, 0xffffffff ;  /* 0xffffffff02027836 */ /* 0x000fe20000000000 */
[----:B------:R-:W-:Y:S02]  /*b010*/  UISETP.NE.AND UP0, UPT, UR14, 0x5, UPT ;  /* 0x000000050e00788c */ /* 0x000fe4000bf05270 */
[----:B------:R-:W-:Y:S02]  /*b020*/  UISETP.NE.AND UP1, UPT, UR25, 0x5, UPT ;  /* 0x000000051900788c */ /* 0x000fe4000bf25270 */
[----:B------:R-:W-:Y:S02]  /*b030*/  USEL UR8, URZ, 0x1, UP0 ;  /* 0x000000013f087887 */ /* 0x000fe40008000000 */
[----:B------:R-:W-:-:S02]  /*b040*/  USEL UR14, UR14, URZ, UP0 ;  /* 0x0000003f0e0e7287 */ /* 0x000fc40008000000 */
[----:B------:R-:W-:Y:S02]  /*b050*/  USEL UR25, UR25, URZ, UP1 ;  /* 0x0000003f19197287 */ /* 0x000fe40008800000 */
[----:B------:R-:W-:Y:S01]  /*b060*/  LOP3.LUT R0, R0, UR8, RZ, 0x3c, !PT ;  /* 0x0000000800007c12 */ /* 0x000fe2000f8e3cff */
[----:B------:R-:W-:Y:S01]  /*b070*/  UMOV UR8, 0x1 ;  /* 0x0000000100087882 */ /* 0x000fe20000000000 */
[----:B------:R-:W-:Y:S08]  /*b080*/  @P0 BRA `(.L_x_27) ;  /* 0xffffffb000780947 */ /* 0x000ff0000383ffff */
.L_x_19:
[----:B------:R-:W-:-:S04]  /*b090*/  UISETP.NE.AND UP0, UPT, UR6, URZ, UPT ;  /* 0x0000003f0600728c */ /* 0x000fc8000bf05270 */
[----:B------:R-:W-:-:S06]  /*b0a0*/  USEL UR6, URZ, 0x1, !UP0 ;  /* 0x000000013f067887 */ /* 0x000fcc000c000000 */
[----:B------:R-:W-:-:S13]  /*b0b0*/  ISETP.NE.AND P0, PT, RZ, UR6, PT ;  /* 0x00000006ff007c0c */ /* 0x000fda000bf05270 */
[----:B------:R-:W-:Y:S05]  /*b0c0*/  @!P0 BRA `(.L_x_28) ;  /* 0x0000003800188947 */ /* 0x000fea0003800000 */
[----:B------:R4:W-:Y:S04]  /*b0d0*/  STL [R1+0x620], R43 ;  /* 0x0006202b01007387 */ /* 0x0009e80000100800 */
[----:B----4-:R-:W4:Y:S04]  /*b0e0*/  LDL.LU R43, [R1] ;  /* 0x00000000012b7983 */ /* 0x010f280000300800 */
[----:B------:R5:W-:Y:S04]  /*b0f0*/  STL [R1+0x61c], R44 ;  /* 0x00061c2c01007387 */ /* 0x000be80000100800 */
[----:B-----5:R-:W5:Y:S04]  /*b100*/  LDL.LU R44, [R1+0x4] ;  /* 0x00000400012c7983 */ /* 0x020f680000300800 */
[----:B------:R0:W-:Y:S04]  /*b110*/  STL [R1+0x618], R45 ;  /* 0x0006182d01007387 */ /* 0x0001e80000100800 */
[----:B0-----:R-:W2:Y:S04]  /*b120*/  LDL.LU R45, [R1+0x8] ;  /* 0x00000800012d7983 */ /* 0x001ea80000300800 */
[----:B------:R0:W-:Y:S04]  /*b130*/  STL [R1+0x614], R46 ;  /* 0x0006142e01007387 */ /* 0x0001e80000100800 */
[----:B0-----:R-:W3:Y:S04]  /*b140*/  LDL.LU R46, [R1+0xc] ;  /* 0x00000c00012e7983 */ /* 0x001ee80000300800 */
        /* <DEDUP_REMOVED lines=140> */
[----:B------:R-:W3:Y:S04]  /*ba10*/  LDL.LU R0, [R1+0x204] ;  /* 0x0002040001007983 */ /* 0x000ee80000300800 */
[----:B------:R-:W3:Y:S04]  /*ba20*/  LDL.LU R2, [R1+0x1b0] ;  /* 0x0001b00001027983 */ /* 0x000ee80000300800 */
[----:B------:R-:W3:Y:S04]  /*ba30*/  LDL.LU R3, [R1+0x208] ;  /* 0x0002080001037983 */ /* 0x000ee80000300800 */
        /* <DEDUP_REMOVED lines=65> */
[----:B0-----:R-:W3:Y:S01]  /*be50*/  LDL.LU R149, [R1+0x130] ;  /* 0x0001300001957983 */ /* 0x001ee20000300800 */
[----:B----4-:R-:W-:-:S03]  /*be60*/  FADD R4, R43, R4 ;  /* 0x000000042b047221 */ /* 0x010fc60000000000 */
[----:B------:R0:W-:Y:S01]  /*be70*/  STL [R1+0x474], R150 ;  /* 0x0004749601007387 */ /* 0x0001e20000100800 */
[----:B-----5:R-:W-:Y:S01]  /*be80*/  FADD R5, R44, R5 ;  /* 0x000000052c057221 */ /* 0x020fe20000000000 */
[----:B--2---:R-:W-:Y:S01]  /*be90*/  FADD R6, R45, R6 ;  /* 0x000000062d067221 */ /* 0x004fe20000000000 */
[----:B---3--:R-:W-:Y:S01]  /*bea0*/  FADD R7, R46, R7 ;  /* 0x000000072e077221 */ /* 0x008fe20000000000 */
[----:B------:R-:W-:Y:S01]  /*beb0*/  FADD R8, R47, R8 ;  /* 0x000000082f087221 */ /* 0x000fe20000000000 */
[----:B0-----:R-:W2:Y:S04]  /*bec0*/  LDL.LU R150, [R1+0x12c] ;  /* 0x00012c0001967983 */ /* 0x001ea80000300800 */
[----:B------:R0:W-:Y:S01]  /*bed0*/  STL [R1+0x470], R151 ;  /* 0x0004709701007387 */ /* 0x0001e20000100800 */
[----:B------:R-:W-:Y:S01]  /*bee0*/  FADD R9, R48, R9 ;  /* 0x0000000930097221 */ /* 0x000fe20000000000 */
[----:B------:R-:W-:Y:S01]  /*bef0*/  FADD R10, R49, R10 ;  /* 0x0000000a310a7221 */ /* 0x000fe20000000000 */
[----:B------:R-:W-:Y:S01]  /*bf00*/  FADD R11, R50, R11 ;  /* 0x0000000b320b7221 */ /* 0x000fe20000000000 */
[----:B0-----:R-:W3:Y:S04]  /*bf10*/  LDL.LU R151, [R1+0x128] ;  /* 0x0001280001977983 */ /* 0x001ee80000300800 */
[----:B------:R-:W4:Y:S04]  /*bf20*/  LDL.LU R43, [R1+0x620] ;  /* 0x00062000012b7983 */ /* 0x000f280000300800 */
[----:B------:R-:W5:Y:S04]  /*bf30*/  LDL.LU R44, [R1+0x61c] ;  /* 0x00061c00012c7983 */ /* 0x000f680000300800 */
[----:B------:R-:W4:Y:S04]  /*bf40*/  LDL.LU R45, [R1+0x618] ;  /* 0x00061800012d7983 */ /* 0x000f280000300800 */
[----:B------:R-:W5:Y:S01]  /*bf50*/  LDL.LU R46, [R1+0x614] ;  /* 0x00061400012e7983 */ /* 0x000f620000300800 */
[----:B------:R-:W-:-:S03]  /*bf60*/  FADD R12, R51, R12 ;  /* 0x0000000c330c7221 */ /* 0x000fc60000000000 */
[----:B------:R-:W4:Y:S01]  /*bf70*/  LDL.LU R47, [R1+0x610] ;  /* 0x00061000012f7983 */ /* 0x000f220000300800 */
[----:B------:R-:W-:-:S03]  /*bf80*/  FADD R13, R52, R13 ;  /* 0x0000000d340d7221 */ /* 0x000fc60000000000 */
        /* <DEDUP_REMOVED lines=134> */
[----:B------:R-:W4:Y:S04]  /*c7f0*/  LDL.LU R115, [R1+0x500] ;  /* 0x0005000001737983 */ /* 0x000f280000300800 */
[----:B------:R-:W4:Y:S01]  /*c800*/  LDL.LU R116, [R1+0x4fc] ;  /* 0x0004fc0001747983 */ /* 0x000f220000300800 */
[----:B------:R-:W-:Y:S01]  /*c810*/  FADD R3, R2, R3 ;  /* 0x0000000302037221 */ /* 0x000fe20000000000 */
[----:B------:R-:W-:Y:S01]  /*c820*/  FADD R237, R120, R237 ;  /* 0x000000ed78ed7221 */ /* 0x000fe20000000000 */
[----:B------:R-:W-:Y:S01]  /*c830*/  FADD R236, R121, R236 ;  /* 0x000000ec79ec7221 */ /* 0x000fe20000000000 */
[----:B------:R-:W5:Y:S01]  /*c840*/  LDL.LU R117, [R1+0x1b4] ;  /* 0x0001b40001757983 */ /* 0x000f620000300800 */
[----:B------:R-:W-:Y:S01]  /*c850*/  FADD R235, R122, R235 ;  /* 0x000000eb7aeb7221 */ /* 0x000fe20000000000 */
[----:B------:R-:W-:Y:S01]  /*c860*/  FADD R234, R123, R234 ;  /* 0x000000ea7bea7221 */ /* 0x000fe20000000000 */
[----:B------:R-:W-:Y:S01]  /*c870*/  FADD R233, R124, R233 ;  /* 0x000000e97ce97221 */ /* 0x000fe20000000000 */
[----:B------:R0:W-:Y:S01]  /*c880*/  STL [R1+0x200], R118 ;  /* 0x0002007601007387 */ /* 0x0001e20000100800 */
        /* <DEDUP_REMOVED lines=11> */
[----:B0-----:R-:W4:Y:S01]  /*c940*/  LDL.LU R118, [R1+0x1b8] ;  /* 0x0001b80001767983 */ /* 0x001f220000300800 */
[----:B------:R-:W-:Y:S01]  /*c950*/  FADD R217, R140, R217 ;  /* 0x000000d98cd97221 */ /* 0x000fe20000000000 */
[----:B------:R-:W-:Y:S01]  /*c960*/  FADD R223, R134, R223 ;  /* 0x000000df86df7221 */ /* 0x000fe20000000000 */
[----:B------:R-:W-:Y:S01]  /*c970*/  FADD R216, R141, R216 ;  /* 0x000000d88dd87221 */ /* 0x000fe20000000000 */
[----:B------:R0:W-:Y:S01]  /*c980*/  STL [R1+0x208], R3 ;  /* 0x0002080301007387 */ /* 0x0001e20000100800 */
[----:B------:R-:W-:Y:S01]  /*c990*/  FADD R222, R135, R222 ;  /* 0x000000de87de7221 */ /* 0x000fe20000000000 */
[----:B------:R-:W-:Y:S01]  /*c9a0*/  FADD R215, R142, R215 ;  /* 0x000000d78ed77221 */ /* 0x000fe20000000000 */
[----:B------:R-:W-:Y:S01]  /*c9b0*/  FADD R221, R136, R221 ;  /* 0x000000dd88dd7221 */ /* 0x000fe20000000000 */
[----:B-1----:R-:W4:Y:S01]  /*c9c0*/  LDL.LU R0, [R1+0x210] ;  /* 0x0002100001007983 */ /* 0x002f220000300800 */
[----:B------:R-:W-:Y:S01]  /*c9d0*/  FADD R214, R143, R214 ;  /* 0x000000d68fd67221 */ /* 0x000fe20000000000 */
[----:B------:R-:W-:Y:S01]  /*c9e0*/  FADD R220, R137, R220 ;  /* 0x000000dc89dc7221 */ /* 0x000fe20000000000 */
[----:B------:R-:W-:Y:S01]  /*c9f0*/  FADD R213, R144, R213 ;  /* 0x000000d590d57221 */ /* 0x000fe20000000000 */
[----:B------:R-:W4:Y:S01]  /*ca00*/  LDL.LU R119, [R1+0x1bc] ;  /* 0x0001bc0001777983 */ /* 0x000f220000300800 */
[----:B------:R-:W-:Y:S01]  /*ca10*/  FADD R219, R138, R219 ;  /* 0x000000db8adb7221 */ /* 0x000fe20000000000 */
[----:B------:R-:W-:Y:S01]  /*ca20*/  FADD R212, R145, R212 ;  /* 0x000000d491d47221 */ /* 0x000fe20000000000 */
[----:B------:R-:W-:Y:S01]  /*ca30*/  FADD R218, R139, R218 ;  /* 0x000000da8bda7221 */ /* 0x000fe20000000000 */
[----:B------:R-:W4:Y:S01]  /*ca40*/  LDL.LU R2, [R1+0x214] ;  /* 0x0002140001027983 */ /* 0x000f220000300800 */
[----:B------:R-:W-:Y:S01]  /*ca50*/  FADD R211, R146, R211 ;  /* 0x000000d392d37221 */ /* 0x000fe20000000000 */
[----:B---3--:R-:W-:Y:S01]  /*ca60*/  FADD R206, R151, R206 ;  /* 0x000000ce97ce7221 */ /* 0x008fe20000000000 */
[----:B------:R-:W-:Y:S01]  /*ca70*/  FADD R210, R147, R210 ;  /* 0x000000d293d27221 */ /* 0x000fe20000000000 */
[----:B------:R-:W3:Y:S01]  /*ca80*/  LDL.LU R120, [R1+0x1c0] ;  /* 0x0001c00001787983 */ /* 0x000ee20000300800 */
[----:B--2---:R-:W-:Y:S01]  /*ca90*/  FADD R207, R150, R207 ;  /* 0x000000cf96cf7221 */ /* 0x004fe20000000000 */
[----:B------:R-:W-:-:S02]  /*caa0*/  FADD R209, R148, R209 ;  /* 0x000000d194d17221 */ /* 0x000fc40000000000 */
[----:B0-----:R-:W3:Y:S04]  /*cab0*/  LDL.LU R3, [R1+0x218] ;  /* 0x0002180001037983 */ /* 0x001ee80000300800 */
[----:B------:R-:W2:Y:S04]  /*cac0*/  LDL.LU R121, [R1+0x1c4] ;  /* 0x0001c40001797983 */ /* 0x000ea80000300800 */
        /* <DEDUP_REMOVED lines=28> */
[----:B------:R-:W2:Y:S01]  /*cc90*/  LDL.LU R148, [R1+0x254] ;  /* 0x0002540001947983 */ /* 0x000ea20000300800 */
[----:B-----5:R-:W-:-:S03]  /*cca0*/  FADD R149, R117, R149 ;  /* 0x0000009575957221 */ /* 0x020fc60000000000 */
[----:B------:R-:W5:Y:S04]  /*ccb0*/  LDL.LU R117, [R1+0x4f8] ;  /* 0x0004f80001757983 */ /* 0x000f680000300800 */
[----:B------:R0:W-:Y:S04]  /*ccc0*/  STL [R1+0x20c], R149 ;  /* 0x00020c9501007387 */ /* 0x0001e80000100800 */
[----:B0-----:R-:W5:Y:S01]  /*ccd0*/  LDL.LU R149, [R1+0x258] ;  /* 0x0002580001957983 */ /* 0x001f620000300800 */
[----:B----4-:R-:W-:-:S03]  /*cce0*/  FADD R0, R118, R0 ;  /* 0x0000000076007221 */ /* 0x010fc60000000000 */
[----:B------:R-:W4:Y:S01]  /*ccf0*/  LDL.LU R118, [R1+0x4f4] ;  /* 0x0004f40001767983 */ /* 0x000f220000300800 */
[----:B------:R-:W-:-:S03]  /*cd00*/  FADD R2, R119, R2 ;  /* 0x0000000277027221 */ /* 0x000fc60000000000 */
[----:B------:R0:W-:Y:S01]  /*cd10*/  STL [R1+0x210], R0 ;  /* 0x0002100001007387 */ /* 0x0001e20000100800 */
[----:B---3--:R-:W-:-:S03]  /*cd20*/  FADD R3, R120, R3 ;  /* 0x0000000378037221 */ /* 0x008fc60000000000 */
[----:B0-----:R-:W3:Y:S04]  /*cd30*/  LDL.LU R0, [R1+0x25c] ;  /* 0x00025c0001007983 */ /* 0x001ee80000300800 */
[----:B------:R-:W4:Y:S01]  /*cd40*/  LDL.LU R119, [R1+0x4f0] ;  /* 0x0004f00001777983 */ /* 0x000f220000300800 */
[----:B--2---:R-:W-:-:S03]  /*cd50*/  FADD R122, R121, R122 ;  /* 0x0000007a797a7221 */ /* 0x004fc60000000000 */
[----:B------:R0:W-:Y:S01]  /*cd60*/  STL [R1+0x214], R2 ;  /* 0x0002140201007387 */ /* 0x0001e20000100800 */
[----:B------:R-:W-:-:S03]  /*cd70*/  FADD R124, R123, R124 ;  /* 0x0000007c7b7c7221 */ /* 0x000fc60000000000 */
[----:B0-----:R-:W2:Y:S04]  /*cd80*/  LDL.LU R2, [R1+0x260] ;  /* 0x0002600001027983 */ /* 0x001ea80000300800 */
[----:B------:R-:W4:Y:S04]  /*cd90*/  LDL.LU R120, [R1+0x4ec] ;  /* 0x0004ec0001787983 */ /* 0x000f280000300800 */
[----:B------:R0:W-:Y:S01]  /*cda0*/  STL [R1+0x218], R3 ;  /* 0x0002180301007387 */ /* 0x0001e20000100800 */
[----:B------:R-:W-:Y:S01]  /*cdb0*/  FADD R126, R125, R126 ;  /* 0x0000007e7d7e7221 */ /* 0x000fe20000000000 */
[----:B------:R-:W-:-:S02]  /*cdc0*/  FADD R128, R127, R128 ;  /* 0x000000807f807221 */ /* 0x000fc40000000000 */
[----:B0-----:R-:W4:Y:S04]  /*cdd0*/  LDL.LU R3, [R1+0x264] ;  /* 0x0002640001037983 */ /* 0x001f280000300800 */
[----:B------:R-:W4:Y:S04]  /*cde0*/  LDL.LU R121, [R1+0x4e8] ;  /* 0x0004e80001797983 */ /* 0x000f280000300800 */
[----:B------:R0:W-:Y:S01]  /*cdf0*/  STL [R1+0x21c], R122 ;  /* 0x00021c7a01007387 */ /* 0x0001e20000100800 */
[----:B------:R-:W-:-:S03]  /*ce00*/  FADD R130, R129, R130 ;  /* 0x0000008281827221 */ /* 0x000fc60000000000 */
        /* <DEDUP_REMOVED lines=42> */
[----:B------:R0:W-:Y:S04]  /*d0b0*/  STL [R1+0x248], R145 ;  /* 0x0002489101007387 */ /* 0x0001e80000100800 */
[----:B0-----:R-:W4:Y:S04]  /*d0c0*/  LDL.LU R145, [R1+0x27c] ;  /* 0x00027c0001917983 */ /* 0x001f280000300800 */
[----:B------:R-:W4:Y:S04]  /*d0d0*/  LDL.LU R139, [R1+0x4a0] ;  /* 0x0004a000018b7983 */ /* 0x000f280000300800 */
[----:B------:R0:W-:Y:S04]  /*d0e0*/  STL [R1+0x24c], R146 ;  /* 0x00024c9201007387 */ /* 0x0001e80000100800 */
[----:B0-----:R-:W4:Y:S04]  /*d0f0*/  LDL.LU R146, [R1+0x280] ;  /* 0x0002800001927983 */ /* 0x001f280000300800 */
[----:B------:R0:W-:Y:S01]  /*d100*/  STL [R1+0x250], R147 ;  /* 0x0002509301007387 */ /* 0x0001e20000100800 */
[----:B-----5:R-:W-:-:S03]  /*d110*/  FADD R149, R24, R149 ;  /* 0x0000009518957221 */ /* 0x020fc60000000000 */
[----:B0-----:R-:W5:Y:S04]  /*d120*/  LDL.LU R147, [R1+0x284] ;  /* 0x0002840001937983 */ /* 0x001f680000300800 */
[----:B------:R0:W-:Y:S04]  /*d130*/  STL [R1+0x254], R148 ;  /* 0x0002549401007387 */ /* 0x0001e80000100800 */
[----:B0-----:R-:W5:Y:S04]  /*d140*/  LDL.LU R148, [R1+0x288] ;  /* 0x0002880001947983 */ /* 0x001f680000300800 */
[----:B------:R0:W-:Y:S04]  /*d150*/  STL [R1+0x258], R149 ;  /* 0x0002589501007387 */ /* 0x0001e80000100800 */
[----:B0-----:R-:W5:Y:S04]  /*d160*/  LDL.LU R149, [R1+0x28c] ;  /* 0x00028c0001957983 */ /* 0x001f680000300800 */
[----:B------:R-:W5:Y:S04]  /*d170*/  LDL.LU R150, [R1+0x290] ;  /* 0x0002900001967983 */ /* 0x000f680000300800 */
[----:B------:R-:W5:Y:S01]  /*d180*/  LDL.LU R151, [R1+0x294] ;  /* 0x0002940001977983 */ /* 0x000f620000300800 */
[----:B---3--:R-:W-:Y:S01]  /*d190*/  FADD R0, R25, R0 ;  /* 0x0000000019007221 */ /* 0x008fe20000000000 */
[----:B--2---:R-:W-:-:S04]  /*d1a0*/  FADD R2, R26, R2 ;  /* 0x000000021a027221 */ /* 0x004fc80000000000 */
[----:B------:R0:W-:Y:S01]  /*d1b0*/  STL [R1+0x25c], R0 ;  /* 0x00025c0001007387 */ /* 0x0001e20000100800 */
[----:B----4-:R-:W-:-:S03]  /*d1c0*/  FADD R3, R27, R3 ;  /* 0x000000031b037221 */ /* 0x010fc60000000000 */
[----:B------:R-:W2:Y:S04]  /*d1d0*/  LDL.LU R27, [R1+0x2c8] ;  /* 0x0002c800011b7983 */ /* 0x000ea80000300800 */
[----:B------:R1:W-:Y:S04]  /*d1e0*/  STL [R1+0x260], R2 ;  /* 0x0002600201007387 */ /* 0x0003e80000100800 */
[----:B------:R-:W3:Y:S04]  /*d1f0*/  LDL.LU R26, [R1+0x2cc] ;  /* 0x0002cc00011a7983 */ /* 0x000ee80000300800 */
[----:B------:R-:W4:Y:S04]  /*d200*/  LDL.LU R25, [R1+0x2d0] ;  /* 0x0002d00001197983 */ /* 0x000f280000300800 */
[----:B------:R1:W-:Y:S04]  /*d210*/  STL [R1+0x264], R3 ;  /* 0x0002640301007387 */ /* 0x0003e80000100800 */
[----:B------:R-:W4:Y:S04]  /*d220*/  LDL.LU R24, [R1+0x2d4] ;  /* 0x0002d40001187983 */ /* 0x000f280000300800 */
[----:B0-----:R-:W4:Y:S04]  /*d230*/  LDL.LU R0, [R1+0x2d8] ;  /* 0x0002d80001007983 */ /* 0x001f280000300800 */
[----:B-1----:R-:W4:Y:S04]  /*d240*/  LDL.LU R2, [R1+0x2dc] ;  /* 0x0002dc0001027983 */ /* 0x002f280000300800 */
[----:B------:R-:W4:Y:S01]  /*d250*/  LDL.LU R3, [R1+0x2e0] ;  /* 0x0002e00001037983 */ /* 0x000f220000300800 */
[----:B------:R-:W-:-:S05]  /*d260*/  FADD R140, R28, R140 ;  /* 0x0000008c1c8c7221 */ /* 0x000fca0000000000 */
[----:B------:R0:W-:Y:S04]  /*d270*/  STL [R1+0x268], R140 ;  /* 0x0002688c01007387 */ /* 0x0001e80000100800 */
[----:B0-----:R-:W4:Y:S01]  /*d280*/  LDL.LU R140, [R1+0x49c] ;  /* 0x00049c00018c7983 */ /* 0x001f220000300800 */
[----:B------:R-:W-:-:S03]  /*d290*/  FADD R141, R29, R141 ;  /* 0x0000008d1d8d7221 */ /* 0x000fc60000000000 */
[----:B------:R-:W4:Y:S04]  /*d2a0*/  LDL.LU R28, [R1+0x2c4] ;  /* 0x0002c400011c7983 */ /* 0x000f280000300800 */
        /* <DEDUP_REMOVED lines=20> */
[----:B------:R0:W-:Y:S01]  /*d3f0*/  STL [R1+0x280], R146 ;  /* 0x0002809201007387 */ /* 0x0001e20000100800 */
[----:B-----5:R-:W-:-:S03]  /*d400*/  FADD R147, R35, R147 ;  /* 0x0000009323937221 */ /* 0x020fc60000000000 */
[----:B0-----:R-:W5:Y:S04]  /*d410*/  LDL.LU R146, [R1+0x484] ;  /* 0x0004840001927983 */ /* 0x001f680000300800 */
[----:B------:R-:W5:Y:S04]  /*d420*/  LDL.LU R34, [R1+0x2ac] ;  /* 0x0002ac0001227983 */ /* 0x000f680000300800 */
[----:B------:R0:W-:Y:S01]  /*d430*/  STL [R1+0x284], R147 ;  /* 0x0002849301007387 */ /* 0x0001e20000100800 */
[----:B------:R-:W-:-:S03]  /*d440*/  FADD R148, R36, R148 ;  /* 0x0000009424947221 */ /* 0x000fc60000000000 */
[----:B0-----:R-:W5:Y:S04]  /*d450*/  LDL.LU R147, [R1+0x480] ;  /* 0x0004800001937983 */ /* 0x001f680000300800 */
[----:B------:R-:W5:Y:S01]  /*d460*/  LDL.LU R35, [R1+0x2a8] ;  /* 0x0002a80001237983 */ /* 0x000f620000300800 */
[----:B------:R-:W-:-:S03]  /*d470*/  FADD R149, R37, R149 ;  /* 0x0000009525957221 */ /* 0x000fc60000000000 */
[----:B------:R0:W-:Y:S01]  /*d480*/  STL [R1+0x288], R148 ;  /* 0x0002889401007387 */ /* 0x0001e20000100800 */
[----:B------:R-:W-:Y:S01]  /*d490*/  FADD R150, R38, R150 ;  /* 0x0000009626967221 */ /* 0x000fe20000000000 */
[----:B------:R-:W-:Y:S02]  /*d4a0*/  FADD R151, R39, R151 ;  /* 0x0000009727977221 */ /* 0x000fe40000000000 */
[----:B0-----:R-:W5:Y:S04]  /*d4b0*/  LDL.LU R148, [R1+0x47c] ;  /* 0x00047c0001947983 */ /* 0x001f680000300800 */
[----:B------:R-:W5:Y:S04]  /*d4c0*/  LDL.LU R36, [R1+0x2a4] ;  /* 0x0002a40001247983 */ /* 0x000f680000300800 */
[----:B------:R0:W-:Y:S04]  /*d4d0*/  STL [R1+0x28c], R149 ;  /* 0x00028c9501007387 */ /* 0x0001e80000100800 */
[----:B0-----:R-:W5:Y:S04]  /*d4e0*/  LDL.LU R149, [R1+0x478] ;  /* 0x0004780001957983 */ /* 0x001f680000300800 */
[----:B------:R-:W5:Y:S04]  /*d4f0*/  LDL.LU R37, [R1+0x2a0] ;  /* 0x0002a00001257983 */ /* 0x000f680000300800 */
[----:B------:R0:W-:Y:S04]  /*d500*/  STL [R1+0x290], R150 ;  /* 0x0002909601007387 */ /* 0x0001e80000100800 */
[----:B0-----:R-:W5:Y:S04]  /*d510*/  LDL.LU R150, [R1+0x474] ;  /* 0x0004740001967983 */ /* 0x001f680000300800 */
[----:B------:R-:W5:Y:S04]  /*d520*/  LDL.LU R38, [R1+0x29c] ;  /* 0x00029c0001267983 */ /* 0x000f680000300800 */
[----:B------:R0:W-:Y:S04]  /*d530*/  STL [R1+0x294], R151 ;  /* 0x0002949701007387 */ /* 0x0001e80000100800 */
[----:B0-----:R-:W5:Y:S04]  /*d540*/  LDL.LU R151, [R1+0x470] ;  /* 0x0004700001977983 */ /* 0x001f680000300800 */
[----:B------:R-:W5:Y:S01]  /*d550*/  LDL.LU R39, [R1+0x298] ;  /* 0x0002980001277983 */ /* 0x000f620000300800 */
[----:B--2---:R-:W-:Y:S01]  /*d560*/  FADD R27, R52, R27 ;  /* 0x0000001b341b7221 */ /* 0x004fe20000000000 */
[----:B---3--:R-:W-:Y:S01]  /*d570*/  FADD R26, R53, R26 ;  /* 0x0000001a351a7221 */ /* 0x008fe20000000000 */
[----:B----4-:R-:W-:Y:S01]  /*d580*/  FADD R25, R54, R25 ;  /* 0x0000001936197221 */ /* 0x010fe20000000000 */
[----:B------:R-:W-:Y:S01]  /*d590*/  FADD R24, R55, R24 ;  /* 0x0000001837187221 */ /* 0x000fe20000000000 */
        /* <DEDUP_REMOVED lines=9> */
[----:B-----5:R-:W-:Y:S01]  /*d630*/  FADD R34, R45, R34 ;  /* 0x000000222d227221 */ /* 0x020fe20000000000 */
[----:B------:R-:W-:Y:S01]  /*d640*/  FADD R35, R44, R35 ;  /* 0x000000232c237221 */ /* 0x000fe20000000000 */
[----:B------:R-:W-:Y:S01]  /*d650*/  FADD R36, R43, R36 ;  /* 0x000000242b247221 */ /* 0x000fe20000000000 */
[----:B------:R-:W-:Y:S01]  /*d660*/  FADD R37, R42, R37 ;  /* 0x000000252a257221 */ /* 0x000fe20000000000 */
[----:B------:R-:W-:Y:S01]  /*d670*/  FADD R38, R41, R38 ;  /* 0x0000002629267221 */ /* 0x000fe20000000000 */
[----:B------:R-:W-:-:S05]  /*d680*/  FADD R39, R40, R39 ;  /* 0x0000002728277221 */ /* 0x000fca0000000000 */
[----:B------:R0:W-:Y:S04]  /*d690*/  STL [R1+0x298], R39 ;  /* 0x0002982701007387 */ /* 0x0001e80000100800 */
        /* <DEDUP_REMOVED lines=15> */
[----:B------:R-:W5:Y:S04]  /*d790*/  LDL.LU R51, [R1+0x2e4] ;  /* 0x0002e40001337983 */ /* 0x000f680000300800 */
[----:B------:R5:W-:Y:S04]  /*d7a0*/  STL [R1+0x2d8], R0 ;  /* 0x0002d80001007387 */ /* 0x000be80000100800 */
[----:B------:R-:W5:Y:S04]  /*d7b0*/  LDL.LU R50, [R1+0x2e8] ;  /* 0x0002e80001327983 */ /* 0x000f680000300800 */
[----:B------:R5:W-:Y:S04]  /*d7c0*/  STL [R1+0x2dc], R2 ;  /* 0x0002dc0201007387 */ /* 0x000be80000100800 */
[----:B------:R-:W5:Y:S04]  /*d7d0*/  LDL.LU R49, [R1+0x2ec] ;  /* 0x0002ec0001317983 */ /* 0x000f680000300800 */
[----:B------:R5:W-:Y:S04]  /*d7e0*/  STL [R1+0x2e0], R3 ;  /* 0x0002e00301007387 */ /* 0x000be80000100800 */
[----:B------:R-:W5:Y:S04]  /*d7f0*/  LDL.LU R48, [R1+0x2f0] ;  /* 0x0002f00001307983 */ /* 0x000f680000300800 */
        /* <DEDUP_REMOVED lines=8> */
[----:B0-----:R-:W5:Y:S04]  /*d880*/  LDL.LU R39, [R1+0x314] ;  /* 0x0003140001277983 */ /* 0x001f680000300800 */
[----:B-1----:R-:W5:Y:S04]  /*d890*/  LDL.LU R38, [R1+0x318] ;  /* 0x0003180001267983 */ /* 0x002f680000300800 */
[----:B--2---:R-:W2:Y:S04]  /*d8a0*/  LDL.LU R37, [R1+0x31c] ;  /* 0x00031c0001257983 */ /* 0x004ea80000300800 */
[----:B---3--:R-:W3:Y:S04]  /*d8b0*/  LDL.LU R36, [R1+0x320] ;  /* 0x0003200001247983 */ /* 0x008ee80000300800 */
[----:B----4-:R-:W4:Y:S04]  /*d8c0*/  LDL.LU R35, [R1+0x324] ;  /* 0x0003240001237983 */ /* 0x010f280000300800 */
[----:B-----5:R-:W5:Y:S04]  /*d8d0*/  LDL.LU R34, [R1+0x328] ;  /* 0x0003280001227983 */ /* 0x020f680000300800 */
        /* <DEDUP_REMOVED lines=12> */
[----:B------:R-:W5:Y:S01]  /*d9a0*/  LDL.LU R3, [R1+0x35c] ;  /* 0x00035c0001037983 */ /* 0x000f620000300800 */
[----:B------:R-:W-:Y:S01]  /*d9b0*/  FADD R51, R59, R51 ;  /* 0x000000333b337221 */ /* 0x000fe20000000000 */
[----:B------:R-:W-:-:S04]  /*d9c0*/  FADD R50, R60, R50 ;  /* 0x000000323c327221 */ /* 0x000fc80000000000 */
        /* <DEDUP_REMOVED lines=25> */
[----:B--2---:R-:W-:-:S03]  /*db60*/  FADD R37, R73, R37 ;  /* 0x0000002549257221 */ /* 0x004fc60000000000 */
[----:B------:R2:W-:Y:S01]  /*db70*/  STL [R1+0x318], R38 ;  /* 0x0003182601007387 */ /* 0x0005e20000100800 */
[----:B---3--:R-:W-:-:S03]  /*db80*/  FADD R36, R74, R36 ;  /* 0x000000244a247221 */ /* 0x008fc60000000000 */
[----:B------:R3:W-:Y:S01]  /*db90*/  STL [R1+0x31c], R37 ;  /* 0x00031c2501007387 */ /* 0x0007e20000100800 */
[----:B----4-:R-:W-:-:S03]  /*dba0*/  FADD R35, R75, R35 ;  /* 0x000000234b237221 */ /* 0x010fc60000000000 */
[----:B------:R4:W-:Y:S01]  /*dbb0*/  STL [R1+0x320], R36 ;  /* 0x0003202401007387 */ /* 0x0009e20000100800 */
[----:B-----5:R-:W-:-:S03]  /*dbc0*/  FADD R34, R76, R34 ;  /* 0x000000224c227221 */ /* 0x020fc60000000000 */
        /* <DEDUP_REMOVED lines=24> */
[----:B0-----:R-:W5:Y:S01]  /*dd50*/  LDL.LU R51, [R1+0x360] ;  /* 0x0003600001337983 */ /* 0x001f620000300800 */
[----:B------:R-:W-:-:S03]  /*dd60*/  FADD R3, R89, R3 ;  /* 0x0000000359037221 */ /* 0x000fc60000000000 */
[----:B------:R0:W-:Y:S04]  /*dd70*/  STL [R1+0x354], R0 ;  /* 0x0003540001007387 */ /* 0x0001e80000100800 */
[----:B-1----:R-:W5:Y:S04]  /*dd80*/  LDL.LU R50, [R1+0x364] ;  /* 0x0003640001327983 */ /* 0x002f680000300800 */
        /* <DEDUP_REMOVED lines=181> */
[----:B------:R-:W-:Y:S01]  /*e8e0*/  FADD R2, R150, R2 ;  /* 0x0000000296027221 */ /* 0x000fe20000000000 */
[----:B------:R-:W-:-:S05]  /*e8f0*/  FADD R3, R3, R151 ;  /* 0x0000009703037221 */ /* 0x000fca0000000000 */
[----:B------:R0:W-:Y:S04]  /*e900*/  STL [R1+0x454], R3 ;  /* 0x0004540301007387 */ /* 0x0001e80000100800 */
[----:B------:R0:W-:Y:S04]  /*e910*/  STL [R1+0x44c], R0 ;  /* 0x00044c0001007387 */ /* 0x0001e80000100800 */
[----:B------:R0:W-:Y:S02]  /*e920*/  STL [R1+0x450], R2 ;  /* 0x0004500201007387 */ /* 0x0001e40000100800 */
.L_x_28:
[----:B0-----:R-:W0:Y:S02]  /*e930*/  LDC R0, c[0x0][0x28c] ;  /* 0x0000a300ff007b82 */ /* 0x001e240000000800 */
[----:B0-----:R-:W-:-:S13]  /*e940*/  ISETP.GE.AND P0, PT, R0, 0x1, PT ;  /* 0x000000010000780c */ /* 0x001fda0003f06270 */
[----:B------:R-:W-:Y:S05]  /*e950*/  @!P0 BRA `(.L_x_29) ;  /* 0x0000000000488947 */ /* 0x000fea0003800000 */
[----:B------:R-:W-:-:S06]  /*e960*/  UISETP.NE.AND UP0, UPT, UR24, 0x3, UPT ;  /* 0x000000031800788c */ /* 0x000fcc000bf05270 */
[----:B------:R-:W-:-:S13]  /*e970*/  PLOP3.LUT P0, PT, PT, PT, UP0, 0x80, 0x0 ;  /* 0x000000000000781c */ /* 0x000fda0003f0f008 */
[----:B------:R-:W-:Y:S05]  /*e980*/  @!P0 BRA `(.L_x_30) ;  /* 0x0000000000048947 */ /* 0x000fea0003800000 */
[----:B------:R-:W-:Y:S01]  /*e990*/  BPT.TRAP 0x1 ;  /* 0x000000040000795c */ /* 0x000fe20000300000 */
.L_x_30:
[----:B------:R-:W-:-:S04]  /*e9a0*/  UISETP.LT.AND UP0, UPT, UR9, 0x1, UPT ;  /* 0x000000010900788c */ /* 0x000fc8000bf01270 */
[----:B------:R-:W-:Y:S02]  /*e9b0*/  USEL UR8, UR9, 0x1, UP0 ;  /* 0x0000000109087887 */ /* 0x000fe40008000000 */
[----:B------:R-:W-:Y:S02]  /*e9c0*/  UISETP.GT.U32.AND UP0, UPT, UR13, 0x1, UPT ;  /* 0x000000010d00788c */ /* 0x000fe4000bf04070 */
[----:B------:R-:W-:-:S04]  /*e9d0*/  UIADD3 UR8, UR5, UR9, -UR8 ;  /* 0x0000000905087290 */ /* 0x000fc8000fffe808 */
[----:B------:R-:W-:Y:S01]  /*e9e0*/  UIMAD.WIDE.U32 UR6, UR8, -0x33333333, URZ ;  /* 0xcccccccd080678a5 */ /* 0x000fe2000f8e003f */
[----:B------:R-:W-:-:S03]  /*e9f0*/  PLOP3.LUT P0, PT, PT, PT, UP0, 0x80, 0x0 ;  /* 0x000000000000781c */ /* 0x000fc60003f0f008 */
[----:B------:R-:W-:-:S04]  /*ea00*/  USHF.R.U32.HI UR6, URZ, 0x2, UR7 ;  /* 0x000000023f067899 */ /* 0x000fc80008011607 */
[----:B------:R-:W-:-:S04]  /*ea10*/  UIMAD UR8, UR6, -0x5, UR8 ;  /* 0xfffffffb060878a4 */ /* 0x000fc8000f8e0208 */
[----:B------:R-:W-:-:S04]  /*ea20*/  ULEA UR8, UR8, UR11, 0x3 ;  /* 0x0000000b08087291 */ /* 0x000fc8000f8e183f */
[----:B------:R-:W-:-:S04]  /*ea30*/  UIADD3 UR8, UR8, 0x28, URZ ;  /* 0x0000002808087890 */ /* 0x000fc8000fffe03f */
[----:B------:R-:W-:-:S09]  /*ea40*/  UPRMT UR8, URZ, 0x654, UR8 ;  /* 0x000006543f087896 */ /* 0x000fd20008000008 */
[----:B------:R-:W-:Y:S01]  /*ea50*/  SYNCS.ARRIVE.TRANS64.RED.A1T0 RZ, [UR8], RZ ;  /* 0x000000ffffff79a7 */ /* 0x000fe20008100408 */
[----:B------:R-:W-:Y:S05]  /*ea60*/  @P0 BRA `(.L_x_29) ;  /* 0x0000000000040947 */ /* 0x000fea0003800000 */
[----:B------:R-:W-:Y:S01]  /*ea70*/  BPT.TRAP 0x1 ;  /* 0x000000040000795c */ /* 0x000fe20000300000 */
.L_x_29:
[----:B------:R-:W4:Y:S01]  /*ea80*/  LDL.LU R26, [R1+0x464] ;  /* 0x00046400011a7983 */ /* 0x000f220000300800 */
[----:B------:R-:W0:Y:S01]  /*ea90*/  LDC R3, c[0x0][0x288] ;  /* 0x0000a200ff037b82 */ /* 0x000e220000000800 */
[----:B------:R-:W5:Y:S01]  /*eaa0*/  S2R R25, SR_TID.X ;  /* 0x0000000000197919 */ /* 0x000f620000002100 */
[----:B------:R-:W-:Y:S01]  /*eab0*/  UIADD3 UR8, UR9, UR5, URZ ;  /* 0x0000000509087290 */ /* 0x000fe2000fffe03f */
[----:B------:R-:W-:Y:S01]  /*eac0*/  ULDC UR6, c[0x0][0x284] ;  /* 0x0000a10000067ab9 */ /* 0x000fe20000000800 */
[----:B------:R-:W2:Y:S01]  /*ead0*/  LDL.LU R24, [R1+0x460] ;  /* 0x0004600001187983 */ /* 0x000ea20000300800 */
[----:B------:R-:W-:Y:S01]  /*eae0*/  USHF.R.S32.HI UR11, URZ, 0x1f, UR10 ;  /* 0x0000001f3f0b7899 */ /* 0x000fe2000801140a */
[----:B------:R-:W-:Y:S01]  /*eaf0*/  IMAD.MOV.U32 R39, RZ, RZ, -0x1 ;  /* 0xffffffffff277424 */ /* 0x000fe200078e00ff */
[----:B------:R-:W-:Y:S01]  /*eb00*/  UISETP.GT.U32.AND UP0, UPT, UR8, 0x4, UPT ;  /* 0x000000040800788c */ /* 0x000fe2000bf04070 */
[----:B------:R-:W-:Y:S01]  /*eb10*/  ULDC.64 UR14, c[0x0][0x5d0] ;  /* 0x00017400000e7ab9 */ /* 0x000fe20000000a00 */
[----:B------:R-:W-:-:S02]  /*eb20*/  UISETP.GE.U32.AND UP1, UPT, UR9, 0x5, UPT ;  /* 0x000000050900788c */ /* 0x000fc4000bf26070 */
[----:B------:R-:W-:Y:S02]  /*eb30*/  UIMAD UR5, UR11, UR14, URZ ;  /* 0x0000000e0b0572a4 */ /* 0x000fe4000f8e023f */
[----:B------:R-:W-:Y:S01]  /*eb40*/  UISETP.LT.U32.AND UP0, UPT, UR9, 0x5, UP0 ;  /* 0x000000050900788c */ /* 0x000fe20008701070 */
[C---:B-----5:R-:W-:Y:S01]  /*eb50*/  LOP3.LUT R2, R25.reuse, 0x3, RZ, 0xc0, !PT ;  /* 0x0000000319027812 */ /* 0x060fe200078ec0ff */
[----:B------:R-:W-:Y:S01]  /*eb60*/  IMAD.SHL.U32 R30, R25, 0x2, RZ ;  /* 0x00000002191e7824 */ /* 0x000fe200078e00ff */
[----:B------:R-:W-:-:S03]  /*eb70*/  SHF.R.U32.HI R32, RZ, 0x7, R25 ;  /* 0x00000007ff207819 */ /* 0x000fc60000011619 */
[----:B0-----:R-:W-:Y:S01]  /*eb80*/  IMAD R2, R2, -0x2, R3 ;  /* 0xfffffffe02027824 */ /* 0x001fe200078e0203 */
[----:B------:R-:W-:Y:S02]  /*eb90*/  LOP3.LUT R32, R32, 0x1, RZ, 0xc0, !PT ;  /* 0x0000000120207812 */ /* 0x000fe400078ec0ff */
[----:B------:R-:W-:-:S03]  /*eba0*/  LOP3.LUT R30, R30, 0x6, RZ, 0xc0, !PT ;  /* 0x000000061e1e7812 */ /* 0x000fc600078ec0ff */
[----:B------:R-:W-:Y:S02]  /*ebb0*/  IMAD.SHL.U32 R33, R32, 0x40, RZ ;  /* 0x0000004020217824 */ /* 0x000fe400078e00ff */
[----:B----4-:R-:W-:-:S04]  /*ebc0*/  IMAD.WIDE R34, R26, 0x100, RZ ;  /* 0x000001001a227825 */ /* 0x010fc800078e02ff */
[----:B--2---:R-:W-:Y:S01]  /*ebd0*/  IMAD.SHL.U32 R0, R24, 0x100, RZ ;  /* 0x0000010018007824 */ /* 0x004fe200078e00ff */
[----:B------:R-:W-:Y:S01]  /*ebe0*/  PRMT R30, R30, 0x6540, R24 ;  /* 0x000065401e1e7816 */ /* 0x000fe20000000018 */
[----:B------:R-:W-:-:S03]  /*ebf0*/  IMAD.U32 R24, RZ, RZ, UR14 ;  /* 0x0000000eff187e24 */ /* 0x000fc6000f8e00ff */
[----:B------:R-:W-:Y:S01]  /*ec00*/  ISETP.GE.AND P0, PT, R0, R3, PT ;  /* 0x000000030000720c */ /* 0x000fe20003f06270 */
[----:B------:R-:W-:Y:S01]  /*ec10*/  IMAD.IADD R0, R2, 0x1, -R0 ;  /* 0x0000000102007824 */ /* 0x000fe200078e0a00 */
[----:B------:R-:W-:Y:S02]  /*ec20*/  SHF.R.U32.HI R2, RZ, 0x2, R25 ;  /* 0x00000002ff027819 */ /* 0x000fe40000011619 */
[----:B------:R-:W-:Y:S02]  /*ec30*/  LOP3.LUT R3, R25, 0x60, RZ, 0xc0, !PT ;  /* 0x0000006019037812 */ /* 0x000fe400078ec0ff */
[----:B------:R-:W-:Y:S02]  /*ec40*/  LOP3.LUT R2, R2, 0x7, RZ, 0xc0, !PT ;  /* 0x0000000702027812 */ /* 0x000fe400078ec0ff */
[----:B------:R-:W-:Y:S02]  /*ec50*/  SHF.R.U32.HI R3, RZ, 0x1, R3 ;  /* 0x00000001ff037819 */ /* 0x000fe40000011603 */
[----:B------:R-:W-:-:S02]  /*ec60*/  LOP3.LUT R33, R33, 0x40, R2, 0xe2, !PT ;  /* 0x0000004021217812 */ /* 0x000fc400078ee202 */
[----:B------:R-:W-:Y:S02]  /*ec70*/  IADD3 R2, RZ, -R3, -R2 ;  /* 0x80000003ff027210 */ /* 0x000fe40007ffe802 */
[----:B------:R-:W-:Y:S02]  /*ec80*/  SHF.R.S32.HI R31, RZ, 0x1f, R30 ;  /* 0x0000001fff1f7819 */ /* 0x000fe4000001141e */
[----:B------:R-:W-:Y:S01]  /*ec90*/  LOP3.LUT R33, R34, R33, R3, 0xfe, !PT ;  /* 0x0000002122217212 */ /* 0x000fe200078efe03 */
[----:B------:R-:W-:Y:S02]  /*eca0*/  IMAD R32, R32, -0x40, R2 ;  /* 0xffffffc020207824 */ /* 0x000fe400078e0202 */
[----:B------:R-:W-:Y:S02]  /*ecb0*/  IMAD.SHL.U32 R2, R26, 0x100, RZ ;  /* 0x000001001a027824 */ /* 0x000fe400078e00ff */
[----:B------:R-:W-:-:S03]  /*ecc0*/  IMAD.WIDE.U32 R24, R24, UR10, R30 ;  /* 0x0000000a18187c25 */ /* 0x000fc6000f8e001e */
[C---:B------:R-:W-:Y:S02]  /*ecd0*/  IADD3 R32, -R2.reuse, UR6, R32 ;  /* 0x0000000602207c10 */ /* 0x040fe4000fffe120 */
[----:B------:R-:W-:Y:S01]  /*ece0*/  ISETP.GE.OR P0, PT, R2, UR6, P0 ;  /* 0x0000000602007c0c */ /* 0x000fe20008706670 */
[----:B------:R-:W-:-:S04]  /*ecf0*/  UIMAD.WIDE.U32 UR6, UR8, -0x33333333, URZ ;  /* 0xcccccccd080678a5 */ /* 0x000fc8000f8e003f */
[----:B------:R-:W-:Y:S02]  /*ed00*/  USHF.R.U32.HI UR6, URZ, 0x2, UR7 ;  /* 0x000000023f067899 */ /* 0x000fe40008011607 */
[----:B------:R-:W-:Y:S02]  /*ed10*/  UIMAD UR7, UR10, UR15, UR5 ;  /* 0x0000000f0a0772a4 */ /* 0x000fe4000f8e0205 */
[----:B------:R-:W-:-:S04]  /*ed20*/  USEL UR5, URZ, 0x1, !UP0 ;  /* 0x000000013f057887 */ /* 0x000fc8000c000000 */
[----:B------:R-:W-:Y:S01]  /*ed30*/  ULOP3.LUT UR4, UR4, UR5, URZ, 0x3c, !UPT ;  /* 0x0000000504047292 */ /* 0x000fe2000f8e3c3f */
[----:B------:R-:W-:Y:S01]  /*ed40*/  VIADD R25, R25, UR7 ;  /* 0x0000000719197c36 */ /* 0x000fe20008000000 */
[----:B------:R-:W-:Y:S02]  /*ed50*/  UIMAD UR5, UR6, -0x5, UR8 ;  /* 0xfffffffb060578a4 */ /* 0x000fe4000f8e0208 */
[----:B------:R-:W-:Y:S01]  /*ed60*/  @UP1 ULOP3.LUT UR4, UR4, 0x1, UR6, 0x78, !UPT ;  /* 0x0000000104041892 */ /* 0x000fe2000f8e7806 */
[----:B------:R-:W-:Y:S11]  /*ed70*/  @P0 BRA `(.L_x_31) ;  /* 0x0000012400bc0947 */ /* 0x000ff60003800000 */
[----:B------:R-:W0:Y:S01]  /*ed80*/  LDC.64 R26, c[0x0][0x5c8] ;  /* 0x00017200ff1a7b82 */ /* 0x000e220000000a00 */
[----:B------:R-:W-:Y:S01]  /*ed90*/  ULDC.64 UR6, c[0x0][0x5c0] ;  /* 0x0001700000067ab9 */ /* 0x000fe20000000a00 */
[----:B------:R-:W-:Y:S01]  /*eda0*/  BSSY B0, `(.L_x_31) ;  /* 0x000126c000007945 */ /* 0x000fe20003800000 */
[-C--:B0-----:R-:W-:Y:S01]  /*edb0*/  IMAD R2, R35, R26.reuse, RZ ;  /* 0x0000001a23027224 */ /* 0x081fe200078e02ff */
[----:B------:R-:W-:Y:S01]  /*edc0*/  SHF.L.U64.HI R36, R26, 0x3, R27 ;  /* 0x000000031a247819 */ /* 0x000fe2000001021b */
[----:B------:R-:W-:-:S04]  /*edd0*/  IMAD.WIDE.U32 R24, R33, R26, R24 ;  /* 0x0000001a21187225 */ /* 0x000fc800078e0018 */
[----:B------:R-:W-:Y:S01]  /*ede0*/  IMAD R2, R33, R27, R2 ;  /* 0x0000001b21027224 */ /* 0x000fe200078e0202 */
[C---:B------:R-:W-:Y:S01]  /*edf0*/  LEA R28, P2, R26.reuse, R24, 0x7 ;  /* 0x000000181a1c7211 */ /* 0x040fe200078438ff */
[----:B------:R-:W-:Y:S02]  /*ee00*/  IMAD.SHL.U32 R3, R26, 0x8, RZ ;  /* 0x000000081a037824 */ /* 0x000fe400078e00ff */
[----:B------:R-:W-:Y:S01]  /*ee10*/  IMAD.IADD R25, R25, 0x1, R2 ;  /* 0x0000000119197824 */ /* 0x000fe200078e0202 */
[C---:B------:R-:W-:Y:S02]  /*ee20*/  IADD3 R2, P5, R24.reuse, UR6, RZ ;  /* 0x0000000618027c10 */ /* 0x040fe4000ffbe0ff */
[----:B------:R-:W-:Y:S02]  /*ee30*/  IADD3 R24, P0, P1, R24, UR6, R3 ;  /* 0x0000000618187c10 */ /* 0x000fe4000f91e003 */
[----:B------:R-:W-:Y:S02]  /*ee40*/  LEA.HI.X R29, R26, R25, R27, 0x7, P2 ;  /* 0x000000191a1d7211 */ /* 0x000fe400010f3c1b */
[----:B------:R-:W-:-:S02]  /*ee50*/  IADD3 R26, P2, P3, R28, UR6, R3 ;  /* 0x000000061c1a7c10 */ /* 0x000fc4000fb5e003 */
[----:B------:R-:W-:Y:S02]  /*ee60*/  IADD3.X R3, R25, UR7, RZ, P5, !PT ;  /* 0x0000000719037c10 */ /* 0x000fe4000affe4ff */
[----:B------:R-:W-:Y:S02]  /*ee70*/  FSETP.NEU.AND P5, PT, RZ, UR23, PT ;  /* 0x00000017ff007c0b */ /* 0x000fe4000bfad000 */
[----:B------:R-:W-:Y:S02]  /*ee80*/  IADD3 R28, P6, R28, UR6, RZ ;  /* 0x000000061c1c7c10 */ /* 0x000fe4000ffde0ff */
[--C-:B------:R-:W-:Y:S02]  /*ee90*/  IADD3.X R27, R29, UR7, R36.reuse, P2, P3 ;  /* 0x000000071d1b7c10 */ /* 0x100fe400097e6424 */
[----:B------:R-:W-:Y:S02]  /*eea0*/  IADD3.X R25, R25, UR7, R36, P0, P1 ;  /* 0x0000000719197c10 */ /* 0x000fe400087e2424 */
[----:B------:R-:W-:-:S05]  /*eeb0*/  IADD3.X R29, R29, UR7, RZ, P6, !PT ;  /* 0x000000071d1d7c10 */ /* 0x000fca000b7fe4ff */
[----:B------:R-:W-:Y:S05]  /*eec0*/  @!P5 BRA `(.L_x_32) ;  /* 0x000000d800fcd947 */ /* 0x000fea0003800000 */
[----:B------:R-:W-:Y:S01]  /*eed0*/  ULDC.64 UR6, c[0x0][0x5b8] ;  /* 0x00016e0000067ab9 */ /* 0x000fe20000000a00 */
[----:B------:R-:W-:Y:S01]  /*eee0*/  BSSY B1, `(.L_x_33) ;  /* 0x0000013000017945 */ /* 0x000fe20003800000 */
[----:B------:R-:W-:Y:S01]  /*eef0*/  IMAD.U32 R36, RZ, RZ, UR6 ;  /* 0x00000006ff247e24 */ /* 0x000fe2000f8e00ff */
[----:B------:R-:W-:-:S03]  /*ef00*/  UIMAD UR6, UR11, UR6, URZ ;  /* 0x000000060b0672a4 */ /* 0x000fc6000f8e023f */
[----:B------:R-:W-:Y:S01]  /*ef10*/  IMAD.WIDE.U32 R30, R36, UR10, R30 ;  /* 0x0000000a241e7c25 */ /* 0x000fe2000f8e001e */
[----:B------:R-:W-:-:S03]  /*ef20*/  UIMAD UR6, UR10, UR7, UR6 ;  /* 0x000000070a0672a4 */ /* 0x000fc6000f8e0206 */
[----:B------:R-:W-:Y:S01]  /*ef30*/  IMAD.MOV.U32 R36, RZ, RZ, R30 ;  /* 0x000000ffff247224 */ /* 0x000fe200078e001e */
[----:B------:R-:W-:Y:S02]  /*ef40*/  ULDC.64 UR10, c[0x0][0x5a8] ;  /* 0x00016a00000a7ab9 */ /* 0x000fe40000000a00 */
[----:B------:R-:W-:Y:S01]  /*ef50*/  VIADD R37, R31, UR6 ;  /* 0x000000061f257c36 */ /* 0x000fe20008000000 */
[----:B------:R-:W-:Y:S02]  /*ef60*/  ULDC.64 UR6, c[0x0][0x5b0] ;  /* 0x00016c0000067ab9 */ /* 0x000fe40000000a00 */
[----:B------:R-:W-:Y:S02]  /*ef70*/  IMAD R38, R35, UR6, RZ ;  /* 0x0000000623267c24 */ /* 0x000fe4000f8e02ff */
[----:B------:R-:W-:-:S04]  /*ef80*/  IMAD.WIDE.U32 R30, R33, UR6, R36 ;  /* 0x00000006211e7c25 */ /* 0x000fc8000f8e0024 */
[----:B------:R-:W-:Y:S01]  /*ef90*/  IMAD R38, R33, UR7, R38 ;  /* 0x0000000721267c24 */ /* 0x000fe2000f8e0226 */
[----:B------:R-:W-:-:S04]  /*efa0*/  IADD3 R30, P0, R30, UR10, RZ ;  /* 0x0000000a1e1e7c10 */ /* 0x000fc8000ff1e0ff */
[--C-:B------:R-:W-:Y:S02]  /*efb0*/  IADD3.X R31, R31, UR11, R38.reuse, P0, !PT ;  /* 0x0000000b1f1f7c10 */ /* 0x100fe400087fe426 */
[----:B------:R-:W-:Y:S02]  /*efc0*/  ISETP.GE.AND P0, PT, R32, 0x1, PT ;  /* 0x000000012000780c */ /* 0x000fe40003f06270 */
[----:B------:R-:W-:Y:S02]  /*efd0*/  PRMT R38, RZ, 0x7610, R38 ;  /* 0x00007610ff267816 */ /* 0x000fe40000000026 */
[----:B------:R-:W-:-:S13]  /*efe0*/  ISETP.LT.OR P1, PT, R0, 0x1, !P0 ;  /* 0x000000010000780c */ /* 0x000fda0004721670 */
[----:B------:R-:W-:Y:S05]  /*eff0*/  @P1 BRA `(.L_x_34) ;  /* 0x0000000000041947 */ /* 0x000fea0003800000 */
[----:B------:R0:W5:Y:S02]  /*f000*/  LDG.E.U8 R38, desc[UR20][R30.64] ;  /* 0x000000141e267981 */ /* 0x000164000c1e1100 */
.L_x_34:
[----:B------:R-:W-:Y:S05]  /*f010*/  BSYNC B1 ;  /* 0x0000000000017941 */ /* 0x000fea0003800000 */
.L_x_33:
[----:B-----5:R-:W-:Y:S01]  /*f020*/  LOP3.LUT R38, R38, 0xff, RZ, 0xc0, !PT ;  /* 0x000000ff26267812 */ /* 0x020fe200078ec0ff */
[----:B------:R-:W-:Y:S03]  /*f030*/  BSSY B1, `(.L_x_35) ;  /* 0x000000b000017945 */ /* 0x000fe60003800000 */
[----:B------:R-:W-:-:S05]  /*f040*/  F2FP.F16.E4M3.UNPACK_B R38, R38 ;  /* 0x00000026ff26723e */ /* 0x000fca00020006ff */
[----:B------:R-:W-:-:S05]  /*f050*/  HADD2.F32 R38, -RZ, R38.H0_H0 ;  /* 0x20000026ff267230 */ /* 0x000fca0000004100 */
[----:B------:R-:W-:-:S04]  /*f060*/  FMUL R38, R38, UR23 ;  /* 0x0000001726267c20 */ /* 0x000fc80008400000 */
[----:B------:R-:W-:-:S05]  /*f070*/  FFMA R4, R4, UR22, R38 ;  /* 0x0000001604047c23 */ /* 0x000fca0008000026 */
[----:B------:R-:W-:-:S05]  /*f080*/  F2FP.SATFINITE.E4M3.F32.PACK_AB_MERGE_C R4, RZ, R4, RZ ;  /* 0x00000004ff04723e */ /* 0x000fca00048070ff */
[----:B------:R2:W-:Y:S01]  /*f090*/  @!P1 STG.E.U8 desc[UR20][R2.64], R4 ;  /* 0x0000000402009986 */ /* 0x0005e2000c101114 */
[----:B------:R-:W-:Y:S02]  /*f0a0*/  ISETP.LT.OR P1, PT, R0, 0x2, !P0 ;  /* 0x000000020000780c */ /* 0x000fe40004721670 */
[----:B--2---:R-:W-:-:S11]  /*f0b0*/  PRMT R4, RZ, 0x7610, R4 ;  /* 0x00007610ff047816 */ /* 0x004fd60000000004 */
[----:B------:R-:W-:Y:S05]  /*f0c0*/  @P1 BRA `(.L_x_36) ;  /* 0x0000000000041947 */ /* 0x000fea0003800000 */
[----:B------:R2:W5:Y:S02]  /*f0d0*/  LDG.E.U8 R4, desc[UR20][R30.64+0x1] ;  /* 0x000001141e047981 */ /* 0x000564000c1e1100 */
.L_x_36:
[----:B------:R-:W-:Y:S05]  /*f0e0*/  BSYNC B1 ;  /* 0x0000000000017941 */ /* 0x000fea0003800000 */
.L_x_35:
        /* <DEDUP_REMOVED lines=8> */
[----:B------:R-:W-:-:S05]  /*f170*/  IADD3 R4, P1, R33, 0x8, RZ ;  /* 0x0000000821047810 */ /* 0x000fca0007f3e0ff */
[----:B----4-:R-:W-:-:S04]  /*f180*/  IMAD.X R5, RZ, RZ, R35, P1 ;  /* 0x000000ffff057224 */ /* 0x010fc800008e0623 */
[----:B------:R-:W-:-:S04]  /*f190*/  IMAD R5, R5, UR6, RZ ;  /* 0x0000000605057c24 */ /* 0x000fc8000f8e02ff */
[C---:B------:R-:W-:Y:S02]  /*f1a0*/  IMAD R38, R4.reuse, UR7, R5 ;  /* 0x0000000704267c24 */ /* 0x040fe4000f8e0205 */
[----:B------:R-:W-:-:S03]  /*f1b0*/  IMAD.WIDE.U32 R4, R4, UR6, R36 ;  /* 0x0000000604047c25 */ /* 0x000fc6000f8e0024 */
[----:B------:R-:W-:-:S04]  /*f1c0*/  IADD3 R4, P1, R4, UR10, RZ ;  /* 0x0000000a04047c10 */ /* 0x000fc8000ff3e0ff */
[--C-:B------:R-:W-:Y:S02]  /*f1d0*/  IADD3.X R5, R5, UR11, R38.reuse, P1, !PT ;  /* 0x0000000b05057c10 */ /* 0x100fe40008ffe426 */
[----:B------:R-:W-:Y:S02]  /*f1e0*/  ISETP.GE.AND P1, PT, R32, 0x9, PT ;  /* 0x000000092000780c */ /* 0x000fe40003f26270 */
[----:B------:R-:W-:Y:S02]  /*f1f0*/  PRMT R38, RZ, 0x7610, R38 ;  /* 0x00007610ff267816 */ /* 0x000fe40000000026 */
[----:B------:R-:W-:-:S13]  /*f200*/  ISETP.LT.OR P2, PT, R0, 0x1, !P1 ;  /* 0x000000010000780c */ /* 0x000fda0004f41670 */
[----:B------:R-:W-:Y:S05]  /*f210*/  @P2 BRA `(.L_x_38) ;  /* 0x0000000000042947 */ /* 0x000fea0003800000 */
[----:B------:R4:W5:Y:S02]  /*f220*/  LDG.E.U8 R38, desc[UR20][R4.64] ;  /* 0x0000001404267981 */ /* 0x000964000c1e1100 */
.L_x_38:
[----:B------:R-:W-:Y:S05]  /*f230*/  BSYNC B1 ;  /* 0x0000000000017941 */ /* 0x000fea0003800000 */
.L_x_37:
        /* <DEDUP_REMOVED lines=9> */
[----:B0-----:R-:W-:-:S11]  /*f2d0*/  PRMT R6, RZ, 0x7610, R6 ;  /* 0x00007610ff067816 */ /* 0x001fd60000000006 */
[----:B------:R-:W-:Y:S05]  /*f2e0*/  @P2 BRA `(.L_x_40) ;  /* 0x0000000000042947 */ /* 0x000fea0003800000 */
[----:B------:R0:W5:Y:S02]  /*f2f0*/  LDG.E.U8 R6, desc[UR20][R4.64+0x1] ;  /* 0x0000011404067981 */ /* 0x000164000c1e1100 */
.L_x_40:
[----:B------:R-:W-:Y:S05]  /*f300*/  BSYNC B1 ;  /* 0x0000000000017941 */ /* 0x000fea0003800000 */
.L_x_39:
[----:B-----5:R-:W-:Y:S01]  /*f310*/  LOP3.LUT R6, R6, 0xff, RZ, 0xc0, !PT ;  /* 0x000000ff06067812 */ /* 0x020fe200078ec0ff */
[----:B------:R-:W-:Y:S01]  /*f320*/  BSSY B1, `(.L_x_41) ;  /* 0x000000b000017945 */ /* 0x000fe20003800000 */
[----:B------:R-:W-:Y:S02]  /*f330*/  ISETP.LT.OR P3, PT, R0, 0x9, !P0 ;  /* 0x000000090000780c */ /* 0x000fe40004761670 */
[----:B------:R-:W-:-:S05]  /*f340*/  F2FP.F16.E4M3.UNPACK_B R6, R6 ;  /* 0x00000006ff06723e */ /* 0x000fca00020006ff */
[----:B------:R-:W-:-:S05]  /*f350*/  HADD2.F32 R6, -RZ, R6.H0_H0 ;  /* 0x20000006ff067230 */ /* 0x000fca0000004100 */
[----:B------:R-:W-:-:S04]  /*f360*/  FMUL R6, R6, UR23 ;  /* 0x0000001706067c20 */ /* 0x000fc80008400000 */
[--C-:B------:R-:W-:Y:S01]  /*f370*/  FFMA R7, R7, UR22, R6.reuse ;  /* 0x0000001607077c23 */ /* 0x100fe20008000006 */
[----:B------:R-:W-:-:S04]  /*f380*/  PRMT R6, RZ, 0x7610, R6 ;  /* 0x00007610ff067816 */ /* 0x000fc80000000006 */
[----:B------:R-:W-:-:S05]  /*f390*/  F2FP.SATFINITE.E4M3.F32.PACK_AB_MERGE_C R7, RZ, R7, RZ ;  /* 0x00000007ff07723e */ /* 0x000fca00048070ff */
[----:B------:R0:W-:Y:S01]  /*f3a0*/  @!P2 STG.E.U8 desc[UR20][R24.64+0x1], R7 ;  /* 0x000001071800a986 */ /* 0x0001e2000c101114 */
[----:B------:R-:W-:Y:S05]  /*f3b0*/  @P3 BRA `(.L_x_42) ;  /* 0x0000000000043947 */ /* 0x000fea0003800000 */
[----:B------:R0:W5:Y:S02]  /*f3c0*/  LDG.E.U8 R6, desc[UR20][R30.64+0x8] ;  /* 0x000008141e067981 */ /* 0x000164000c1e1100 */
.L_x_42:
[----:B------:R-:W-:Y:S05]  /*f3d0*/  BSYNC B1 ;  /* 0x0000000000017941 */ /* 0x000fea0003800000 */
.L_x_41:
        /* <DEDUP_REMOVED lines=12> */
.L_x_44:
[----:B------:R-:W-:Y:S05]  /*f4a0*/  BSYNC B1 ;  /* 0x0000000000017941 */ /* 0x000fea0003800000 */
.L_x_43:
        /* <DEDUP_REMOVED lines=12> */
.L_x_46:
[----:B------:R-:W-:Y:S05]  /*f570*/  BSYNC B1 ;  /* 0x0000000000017941 */ /* 0x000fea0003800000 */
.L_x_45:
        /* <DEDUP_REMOVED lines=12> */
.L_x_48:
[----:B------:R-:W-:Y:S05]  /*f640*/  BSYNC B1 ;  /* 0x0000000000017941 */ /* 0x000fea0003800000 */
.L_x_47:
        /* <DEDUP_REMOVED lines=12> */
.L_x_50:
[----:B------:R-:W-:Y:S05]  /*f710*/  BSYNC B1 ;  /* 0x0000000000017941 */ /* 0x000fea0003800000 */
.L_x_49:
        /* <DEDUP_REMOVED lines=12> */
.L_x_52:
[----:B------:R-:W-:Y:S05]  /*f7e0*/  BSYNC B1 ;  /* 0x0000000000017941 */ /* 0x000fea0003800000 */
.L_x_51:
        /* <DEDUP_REMOVED lines=12> */
.L_x_54:
[----:B------:R-:W-:Y:S05]  /*f8b0*/  BSYNC B1 ;  /* 0x0000000000017941 */ /* 0x000fea0003800000 */
.L_x_53:
        /* <DEDUP_REMOVED lines=12> */
.L_x_56:
[----:B------:R-:W-:Y:S05]  /*f980*/  BSYNC B1 ;  /* 0x0000000000017941 */ /* 0x000fea0003800000 */
.L_x_55:
        /* <DEDUP_REMOVED lines=12> */
.L_x_58:
[----:B------:R-:W-:Y:S05]  /*fa50*/  BSYNC B1 ;  /* 0x0000000000017941 */ /* 0x000fea0003800000 */
.L_x_57:
        /* <DEDUP_REMOVED lines=12> */
.L_x_60:
[----:B------:R-:W-:Y:S05]  /*fb20*/  BSYNC B1 ;  /* 0x0000000000017941 */ /* 0x000fea0003800000 */
.L_x_59:
        /* <DEDUP_REMOVED lines=12> */
.L_x_62:
[----:B------:R-:W-:Y:S05]  /*fbf0*/  BSYNC B1 ;  /* 0x0000000000017941 */ /* 0x000fea0003800000 */
.L_x_61:
        /* <DEDUP_REMOVED lines=12> */
.L_x_64:
[----:B------:R-:W-:Y:S05]  /*fcc0*/  BSYNC B1 ;  /* 0x0000000000017941 */ /* 0x000fea0003800000 */
.L_x_63:
        /* <DEDUP_REMOVED lines=12> */
.L_x_66:
[----:B------:R-:W-:Y:S05]  /*fd90*/  BSYNC B1 ;  /* 0x0000000000017941 */ /* 0x000fea0003800000 */
.L_x_65:
        /* <DEDUP_REMOVED lines=12> */
.L_x_68:
[----:B------:R-:W-:Y:S05]  /*fe60*/  BSYNC B1 ;  /* 0x0000000000017941 */ /* 0x000fea0003800000 */
.L_x_67:
        /* <DEDUP_REMOVED lines=12> */
.L_x_70:
[----:B------:R-:W-:Y:S05]  /*ff30*/  BSYNC B1 ;  /* 0x0000000000017941 */ /* 0x000fea0003800000 */
.L_x_69:
        /* <DEDUP_REMOVED lines=12> */
.L_x_72:
[----:B------:R-:W-:Y:S05]  /*10000*/  BSYNC B1 ;  /* 0x0000000000017941 */ /* 0x000fea0003800000 */
.L_x_71:
        /* <DEDUP_REMOVED lines=12> */
.L_x_74:
[----:B------:R-:W-:Y:S05]  /*100d0*/  BSYNC B1 ;  /* 0x0000000000017941 */ /* 0x000fea0003800000 */
.L_x_73:
        /* <DEDUP_REMOVED lines=12> */
.L_x_76:
[----:B------:R-:W-:Y:S05]  /*101a0*/  BSYNC B1 ;  /* 0x0000000000017941 */ /* 0x000fea0003800000 */
.L_x_75:
        /* <DEDUP_REMOVED lines=12> */
.L_x_78:
[----:B------:R-:W-:Y:S05]  /*10270*/  BSYNC B1 ;  /* 0x0000000000017941 */ /* 0x000fea0003800000 */
.L_x_77:
        /* <DEDUP_REMOVED lines=12> */
.L_x_80:
[----:B------:R-:W-:Y:S05]  /*10340*/  BSYNC B1 ;  /* 0x0000000000017941 */ /* 0x000fea0003800000 */
.L_x_79:
        /* <DEDUP_REMOVED lines=12> */
.L_x_82:
[----:B------:R-:W-:Y:S05]  /*10410*/  BSYNC B1 ;  /* 0x0000000000017941 */ /* 0x000fea0003800000 */
.L_x_81:
        /* <DEDUP_REMOVED lines=12> */
.L_x_84:
[----:B------:R-:W-:Y:S05]  /*104e0*/  BSYNC B1 ;  /* 0x0000000000017941 */ /* 0x000fea0003800000 */
.L_x_83:
        /* <DEDUP_REMOVED lines=12> */
.L_x_86:
[----:B------:R-:W-:Y:S05]  /*105b0*/  BSYNC B1 ;  /* 0x0000000000017941 */ /* 0x000fea0003800000 */
.L_x_85:
        /* <DEDUP_REMOVED lines=12> */
.L_x_88:
[----:B------:R-:W-:Y:S05]  /*10680*/  BSYNC B1 ;  /* 0x0000000000017941 */ /* 0x000fea0003800000 */
.L_x_87:
        /* <DEDUP_REMOVED lines=12> */
.L_x_90:
[----:B------:R-:W-:Y:S05]  /*10750*/  BSYNC B1 ;  /* 0x0000000000017941 */ /* 0x000fea0003800000 */
.L_x_89:
        /* <DEDUP_REMOVED lines=12> */
.L_x_92:
[----:B------:R-:W-:Y:S05]  /*10820*/  BSYNC B1 ;  /* 0x0000000000017941 */ /* 0x000fea0003800000 */
.L_x_91:
        /* <DEDUP_REMOVED lines=12> */
.L_x_94:
[----:B------:R-:W-:Y:S05]  /*108f0*/  BSYNC B1 ;  /* 0x0000000000017941 */ /* 0x000fea0003800000 */
.L_x_93:
        /* <DEDUP_REMOVED lines=12> */
.L_x_96:
[----:B------:R-:W-:Y:S05]  /*109c0*/  BSYNC B1 ;  /* 0x0000000000017941 */ /* 0x000fea0003800000 */
.L_x_95:
        /* <DEDUP_REMOVED lines=12> */
.L_x_98:
[----:B------:R-:W-:Y:S05]  /*10a90*/  BSYNC B1 ;  /* 0x0000000000017941 */ /* 0x000fea0003800000 */
.L_x_97:
        /* <DEDUP_REMOVED lines=12> */
.L_x_100:
[----:B------:R-:W-:Y:S05]  /*10b60*/  BSYNC B1 ;  /* 0x0000000000017941 */ /* 0x000fea0003800000 */
.L_x_99:
        /* <DEDUP_REMOVED lines=12> */
.L_x_102:
[----:B------:R-:W-:Y:S05]  /*10c30*/  BSYNC B1 ;  /* 0x0000000000017941 */ /* 0x000fea0003800000 */
.L_x_101:
        /* <DEDUP_REMOVED lines=12> */
.L_x_104:
[----:B------:R-:W-:Y:S05]  /*10d00*/  BSYNC B1 ;  /* 0x0000000000017941 */ /* 0x000fea0003800000 */
.L_x_103:
        /* <DEDUP_REMOVED lines=12> */
.L_x_106:
[----:B------:R-:W-:Y:S05]  /*10dd0*/  BSYNC B1 ;  /* 0x0000000000017941 */ /* 0x000fea0003800000 */
.L_x_105:
        /* <DEDUP_REMOVED lines=12> */
.L_x_108:
[----:B------:R-:W-:Y:S05]  /*10ea0*/  BSYNC B1 ;  /* 0x0000000000017941 */ /* 0x000fea0003800000 */
.L_x_107:
        /* <DEDUP_REMOVED lines=12> */
.L_x_110:
[----:B------:R-:W-:Y:S05]  /*10f70*/  BSYNC B1 ;  /* 0x0000000000017941 */ /* 0x000fea0003800000 */
.L_x_109:
        /* <DEDUP_REMOVED lines=12> */
.L_x_112:
[----:B------:R-:W-:Y:S05]  /*11040*/  BSYNC B1 ;  /* 0x0000000000017941 */ /* 0x000fea0003800000 */
.L_x_111:
        /* <DEDUP_REMOVED lines=12> */
.L_x_114:
[----:B------:R-:W-:Y:S05]  /*11110*/  BSYNC B1 ;  /* 0x0000000000017941 */ /* 0x000fea0003800000 */
.L_x_113:
[----:B-----5:R-:W-:Y:S01]  /*11120*/  LOP3.LUT R6, R6, 0xff, RZ, 0xc0, !PT ;  /* 0x000000ff06067812 */ /* 0x020fe200078ec0ff */
[----:B------:R-:W-:Y:S01]  /*11130*/  BSSY B1, `(.L_x_115) ;  /* 0x000000b000017945 */ /* 0x000fe20003800000 */
[----:B------:R-:W-:Y:S02]  /*11140*/  ISETP.LT.OR P2, PT, R0, 0x52, !P0 ;  /* 0x000000520000780c */ /* 0x000fe40004741670 */
[----:B------:R-:W-:-:S05]  /*11150*/  F2FP.F16.E4M3.UNPACK_B R6, R6 ;  /* 0x00000006ff06723e */ /* 0x000fca00020006ff */
[----:B------:R-:W-:-:S05]  /*11160*/  HADD2.F32 R6, -RZ, R6.H0_H0 ;  /* 0x20000006ff067230 */ /* 0x000fca0000004100 */
[----:B------:R-:W-:-:S04]  /*11170*/  FMUL R6, R6, UR23 ;  /* 0x0000001706067c20 */ /* 0x000fc80008400000 */
[----:B------:R-:W-:-:S05]  /*11180*/  FFMA R6, R172, UR22, R6 ;  /* 0x00000016ac067c23 */ /* 0x000fca0008000006 */
[----:B0-----:R-:W-:Y:S02]  /*11190*/  F2FP.SATFINITE.E4M3.F32.PACK_AB_MERGE_C R7, RZ, R6, RZ ;  /* 0x00000006ff07723e */ /* 0x001fe400048070ff */
[----:B------:R-:W-:-:S03]  /*111a0*/  PRMT R6, RZ, 0x7610, R6 ;  /* 0x00007610ff067816 */ /* 0x000fc60000000006 */
[----:B------:R0:W-:Y:S01]  /*111b0*/  @!P3 STG.E.U8 desc[UR20][R2.64+0x50], R7 ;  /* 0x000050070200b986 */ /* 0x0001e2000c101114 */
[----:B------:R-:W-:Y:S05]  /*111c0*/  @P2 BRA `(.L_x_116) ;  /* 0x0000000000042947 */ /* 0x000fea0003800000 */
[----:B------:R0:W5:Y:S02]  /*111d0*/  LDG.E.U8 R6, desc[UR20][R30.64+0x51] ;  /* 0x000051141e067981 */ /* 0x000164000c1e1100 */
.L_x_116:
[----:B------:R-:W-:Y:S05]  /*111e0*/  BSYNC B1 ;  /* 0x0000000000017941 */ /* 0x000fea0003800000 */
.L_x_115:
        /* <DEDUP_REMOVED lines=12> */
.L_x_118:
[----:B------:R-:W-:Y:S05]  /*112b0*/  BSYNC B1 ;  /* 0x0000000000017941 */ /* 0x000fea0003800000 */
.L_x_117:
        /* <DEDUP_REMOVED lines=12> */
.L_x_120:
[----:B------:R-:W-:Y:S05]  /*11380*/  BSYNC B1 ;  /* 0x0000000000017941 */ /* 0x000fea0003800000 */
.L_x_119:
        /* <DEDUP_REMOVED lines=12> */
.L_x_122:
[----:B------:R-:W-:Y:S05]  /*11450*/  BSYNC B1 ;  /* 0x0000000000017941 */ /* 0x000fea0003800000 */
.L_x_121:
[----:B-----5:R-:W-:Y:S01]  /*11460*/  LOP3.LUT R6, R6, 0xff, RZ, 0xc0, !PT ;  /* 0x000000ff06067812 */ /* 0x020fe200078ec0ff */
[----:B------:R-:W-:Y:S01]  /*11470*/  BSSY B1, `(.L_x_123) ;  /* 0x000000b000017945 */ /* 0x000fe20003800000 */
[----:B------:R-:W-:Y:S02]  /*11480*/  ISETP.LT.OR P2, PT, R0, 0x5a, !P0 ;  /* 0x0000005a0000780c */ /* 0x000fe40004741670 */
[----:B------:R-:W-:-:S05]  /*11490*/  F2FP.F16.E4M3.UNPACK_B R6, R6 ;  /* 0x00000006ff06723e */ /* 0x000fca00020006ff */
[----:B------:R-:W-:-:S05]  /*114a0*/  HADD2.F32 R6, -RZ, R6.H0_H0 ;  /* 0x20000006ff067230 */ /* 0x000fca0000004100 */
[----:B0-----:R-:W-:Y:S01]  /*114b0*/  FMUL R7, R6, UR23 ;  /* 0x0000001706077c20 */ /* 0x001fe20008400000 */
[----:B------:R-:W-:-:S03]  /*114c0*/  PRMT R6, RZ, 0x7610, R6 ;  /* 0x00007610ff067816 */ /* 0x000fc60000000006 */
[----:B------:R-:W-:-:S05]  /*114d0*/  FFMA R7, R176, UR22, R7 ;  /* 0x00000016b0077c23 */ /* 0x000fca0008000007 */
[----:B------:R-:W-:-:S05]  /*114e0*/  F2FP.SATFINITE.E4M3.F32.PACK_AB_MERGE_C R7, RZ, R7, RZ ;  /* 0x00000007ff07723e */ /* 0x000fca00048070ff */
[----:B------:R0:W-:Y:S01]  /*114f0*/  @!P3 STG.E.U8 desc[UR20][R2.64+0x58], R7 ;  /* 0x000058070200b986 */ /* 0x0001e2000c101114 */
[----:B------:R-:W-:Y:S05]  /*11500*/  @P2 BRA `(.L_x_124) ;  /* 0x0000000000042947 */ /* 0x000fea0003800000 */
[----:B------:R0:W5:Y:S02]  /*11510*/  LDG.E.U8 R6, desc[UR20][R30.64+0x59] ;  /* 0x000059141e067981 */ /* 0x000164000c1e1100 */
.L_x_124:
[----:B------:R-:W-:Y:S05]  /*11520*/  BSYNC B1 ;  /* 0x0000000000017941 */ /* 0x000fea0003800000 */
.L_x_123:
        /* <DEDUP_REMOVED lines=12> */
.L_x_126:
[----:B------:R-:W-:Y:S05]  /*115f0*/  BSYNC B1 ;  /* 0x0000000000017941 */ /* 0x000fea0003800000 */
.L_x_125:
        /* <DEDUP_REMOVED lines=12> */
.L_x_128:
[----:B------:R-:W-:Y:S05]  /*116c0*/  BSYNC B1 ;  /* 0x0000000000017941 */ /* 0x000fea0003800000 */
.L_x_127:
        /* <DEDUP_REMOVED lines=12> */
.L_x_130:
[----:B------:R-:W-:Y:S05]  /*11790*/  BSYNC B1 ;  /* 0x0000000000017941 */ /* 0x000fea0003800000 */
.L_x_129:
        /* <DEDUP_REMOVED lines=12> */
.L_x_132:
[----:B------:R-:W-:Y:S05]  /*11860*/  BSYNC B1 ;  /* 0x0000000000017941 */ /* 0x000fea0003800000 */
.L_x_131:
        /* <DEDUP_REMOVED lines=12> */
.L_x_134:
[----:B------:R-:W-:Y:S05]  /*11930*/  BSYNC B1 ;  /* 0x0000000000017941 */ /* 0x000fea0003800000 */
.L_x_133:
        /* <DEDUP_REMOVED lines=12> */
.L_x_136:
[----:B------:R-:W-:Y:S05]  /*11a00*/  BSYNC B1 ;  /* 0x0000000000017941 */ /* 0x000fea0003800000 */
.L_x_135:
        /* <DEDUP_REMOVED lines=12> */
.L_x_138:
[----:B------:R-:W-:Y:S05]  /*11ad0*/  BSYNC B1 ;  /* 0x0000000000017941 */ /* 0x000fea0003800000 */
.L_x_137:
        /* <DEDUP_REMOVED lines=12> */
.L_x_140:
[----:B------:R-:W-:Y:S05]  /*11ba0*/  BSYNC B1 ;  /* 0x0000000000017941 */ /* 0x000fea0003800000 */
.L_x_139:
        /* <DEDUP_REMOVED lines=12> */
.L_x_142:
[----:B------:R-:W-:Y:S05]  /*11c70*/  BSYNC B1 ;  /* 0x0000000000017941 */ /* 0x000fea0003800000 */
.L_x_141:
        /* <DEDUP_REMOVED lines=12> */
.L_x_144:
[----:B------:R-:W-:Y:S05]  /*11d40*/  BSYNC B1 ;  /* 0x0000000000017941 */ /* 0x000fea0003800000 */
.L_x_143:
        /* <DEDUP_REMOVED lines=12> */
.L_x_146:
[----:B------:R-:W-:Y:S05]  /*11e10*/  BSYNC B1 ;  /* 0x0000000000017941 */ /* 0x000fea0003800000 */
.L_x_145:
        /* <DEDUP_REMOVED lines=12> */
.L_x_148:
[----:B------:R-:W-:Y:S05]  /*11ee0*/  BSYNC B1 ;  /* 0x0000000000017941 */ /* 0x000fea0003800000 */
.L_x_147:
        /* <DEDUP_REMOVED lines=12> */
.L_x_150:
[----:B------:R-:W-:Y:S05]  /*11fb0*/  BSYNC B1 ;  /* 0x0000000000017941 */ /* 0x000fea0003800000 */
.L_x_149:
        /* <DEDUP_REMOVED lines=12> */
.L_x_152:
[----:B------:R-:W-:Y:S05]  /*12080*/  BSYNC B1 ;  /* 0x0000000000017941 */ /* 0x000fea0003800000 */
.L_x_151:
        /* <DEDUP_REMOVED lines=12> */
.L_x_154:
[----:B------:R-:W-:Y:S05]  /*12150*/  BSYNC B1 ;  /* 0x0000000000017941 */ /* 0x000fea0003800000 */
.L_x_153:
        /* <DEDUP_REMOVED lines=12> */
.L_x_156:
[----:B------:R-:W-:Y:S05]  /*12220*/  BSYNC B1 ;  /* 0x0000000000017941 */ /* 0x000fea0003800000 */
.L_x_155:
        /* <DEDUP_REMOVED lines=12> */
.L_x_158:
[----:B------:R-:W-:Y:S05]  /*122f0*/  BSYNC B1 ;  /* 0x0000000000017941 */ /* 0x000fea0003800000 */
.L_x_157:
        /* <DEDUP_REMOVED lines=12> */
.L_x_160:
[----:B------:R-:W-:Y:S05]  /*123c0*/  BSYNC B1 ;  /* 0x0000000000017941 */ /* 0x000fea0003800000 */
.L_x_159:
        /* <DEDUP_REMOVED lines=12> */
.L_x_162:
[----:B------:R-:W-:Y:S05]  /*12490*/  BSYNC B1 ;  /* 0x0000000000017941 */ /* 0x000fea0003800000 */
.L_x_161:
        /* <DEDUP_REMOVED lines=12> */
.L_x_164:
[----:B------:R-:W-:Y:S05]  /*12560*/  BSYNC B1 ;  /* 0x0000000000017941 */ /* 0x000fea0003800000 */
.L_x_163:
        /* <DEDUP_REMOVED lines=12> */
.L_x_166:
[----:B------:R-:W-:Y:S05]  /*12630*/  BSYNC B1 ;  /* 0x0000000000017941 */ /* 0x000fea0003800000 */
.L_x_165:
        /* <DEDUP_REMOVED lines=12> */
.L_x_168:
[----:B------:R-:W-:Y:S05]  /*12700*/  BSYNC B1 ;  /* 0x0000000000017941 */ /* 0x000fea0003800000 */
.L_x_167:
        /* <DEDUP_REMOVED lines=12> */
.L_x_170:
[----:B------:R-:W-:Y:S05]  /*127d0*/  BSYNC B1 ;  /* 0x0000000000017941 */ /* 0x000fea0003800000 */
.L_x_169:
        /* <DEDUP_REMOVED lines=12> */
.L_x_172:
[----:B------:R-:W-:Y:S05]  /*128a0*/  BSYNC B1 ;  /* 0x0000000000017941 */ /* 0x000fea0003800000 */
.L_x_171:
        /* <DEDUP_REMOVED lines=12> */
.L_x_174:
[----:B------:R-:W-:Y:S05]  /*12970*/  BSYNC B1 ;  /* 0x0000000000017941 */ /* 0x000fea0003800000 */
.L_x_173:
        /* <DEDUP_REMOVED lines=12> */
.L_x_176:
[----:B------:R-:W-:Y:S05]  /*12a40*/  BSYNC B1 ;  /* 0x0000000000017941 */ /* 0x000fea0003800000 */
.L_x_175:
        /* <DEDUP_REMOVED lines=12> */
.L_x_178:
[----:B------:R-:W-:Y:S05]  /*12b10*/  BSYNC B1 ;  /* 0x0000000000017941 */ /* 0x000fea0003800000 */
.L_x_177:
        /* <DEDUP_REMOVED lines=12> */
.L_x_180:
[----:B------:R-:W-:Y:S05]  /*12be0*/  BSYNC B1 ;  /* 0x0000000000017941 */ /* 0x000fea0003800000 */
.L_x_179:
        /* <DEDUP_REMOVED lines=12> */
.L_x_182:
[----:B------:R-:W-:Y:S05]  /*12cb0*/  BSYNC B1 ;  /* 0x0000000000017941 */ /* 0x000fea0003800000 */
.L_x_181:
        /* <DEDUP_REMOVED lines=12> */
.L_x_184:
[----:B------:R-:W-:Y:S05]  /*12d80*/  BSYNC B1 ;  /* 0x0000000000017941 */ /* 0x000fea0003800000 */
.L_x_183:
        /* <DEDUP_REMOVED lines=12> */
.L_x_186:
[----:B------:R-:W-:Y:S05]  /*12e50*/  BSYNC B1 ;  /* 0x0000000000017941 */ /* 0x000fea0003800000 */
.L_x_185:
        /* <DEDUP_REMOVED lines=12> */
.L_x_188:
[----:B------:R-:W-:Y:S05]  /*12f20*/  BSYNC B1 ;  /* 0x0000000000017941 */ /* 0x000fea0003800000 */
.L_x_187:
        /* <DEDUP_REMOVED lines=12> */
.L_x_190:
[----:B------:R-:W-:Y:S05]  /*12ff0*/  BSYNC B1 ;  /* 0x0000000000017941 */ /* 0x000fea0003800000 */
.L_x_189:
        /* <DEDUP_REMOVED lines=12> */
.L_x_192:
[----:B------:R-:W-:Y:S05]  /*130c0*/  BSYNC B1 ;  /* 0x0000000000017941 */ /* 0x000fea0003800000 */
.L_x_191:
        /* <DEDUP_REMOVED lines=12> */
.L_x_194:
[----:B------:R-:W-:Y:S05]  /*13190*/  BSYNC B1 ;  /* 0x0000000000017941 */ /* 0x000fea0003800000 */
.L_x_193:
        /* <DEDUP_REMOVED lines=12> */
.L_x_196:
[----:B------:R-:W-:Y:S05]  /*13260*/  BSYNC B1 ;  /* 0x0000000000017941 */ /* 0x000fea0003800000 */
.L_x_195:
        /* <DEDUP_REMOVED lines=12> */
.L_x_198:
[----:B------:R-:W-:Y:S05]  /*13330*/  BSYNC B1 ;  /* 0x0000000000017941 */ /* 0x000fea0003800000 */
.L_x_197:
        /* <DEDUP_REMOVED lines=12> */
.L_x_200:
[----:B------:R-:W-:Y:S05]  /*13400*/  BSYNC B1 ;  /* 0x0000000000017941 */ /* 0x000fea0003800000 */
.L_x_199:
        /* <DEDUP_REMOVED lines=12> */
.L_x_202:
[----:B------:R-:W-:Y:S05]  /*134d0*/  BSYNC B1 ;  /* 0x0000000000017941 */ /* 0x000fea0003800000 */
.L_x_201:
        /* <DEDUP_REMOVED lines=12> */
.L_x_204:
[----:B------:R-:W-:Y:S05]  /*135a0*/  BSYNC B1 ;  /* 0x0000000000017941 */ /* 0x000fea0003800000 */
.L_x_203:
        /* <DEDUP_REMOVED lines=12> */
.L_x_206:
[----:B------:R-:W-:Y:S05]  /*13670*/  BSYNC B1 ;  /* 0x0000000000017941 */ /* 0x000fea0003800000 */
.L_x_205:
        /* <DEDUP_REMOVED lines=12> */
.L_x_208:
[----:B------:R-:W-:Y:S05]  /*13740*/  BSYNC B1 ;  /* 0x0000000000017941 */ /* 0x000fea0003800000 */
.L_x_207:
        /* <DEDUP_REMOVED lines=12> */
.L_x_210:
[----:B------:R-:W-:Y:S05]  /*13810*/  BSYNC B1 ;  /* 0x0000000000017941 */ /* 0x000fea0003800000 */
.L_x_209:
        /* <DEDUP_REMOVED lines=12> */
.L_x_212:
[----:B------:R-:W-:Y:S05]  /*138e0*/  BSYNC B1 ;  /* 0x0000000000017941 */ /* 0x000fea0003800000 */
.L_x_211:
        /* <DEDUP_REMOVED lines=12> */
.L_x_214:
[----:B------:R-:W-:Y:S05]  /*139b0*/  BSYNC B1 ;  /* 0x0000000000017941 */ /* 0x000fea0003800000 */
.L_x_213:
        /* <DEDUP_REMOVED lines=12> */
.L_x_216:
[----:B------:R-:W-:Y:S05]  /*13a80*/  BSYNC B1 ;  /* 0x0000000000017941 */ /* 0x000fea0003800000 */
.L_x_215:
        /* <DEDUP_REMOVED lines=12> */
.L_x_218:
[----:B------:R-:W-:Y:S05]  /*13b50*/  BSYNC B1 ;  /* 0x0000000000017941 */ /* 0x000fea0003800000 */
.L_x_217:
        /* <DEDUP_REMOVED lines=12> */
.L_x_220:
[----:B------:R-:W-:Y:S05]  /*13c20*/  BSYNC B1 ;  /* 0x0000000000017941 */ /* 0x000fea0003800000 */
.L_x_219:
        /* <DEDUP_REMOVED lines=12> */
.L_x_222:
[----:B------:R-:W-:Y:S05]  /*13cf0*/  BSYNC B1 ;  /* 0x0000000000017941 */ /* 0x000fea0003800000 */
.L_x_221:
        /* <DEDUP_REMOVED lines=12> */
.L_x_224:
[----:B------:R-:W-:Y:S05]  /*13dc0*/  BSYNC B1 ;  /* 0x0000000000017941 */ /* 0x000fea0003800000 */
.L_x_223:
        /* <DEDUP_REMOVED lines=12> */
.L_x_226:
[----:B------:R-:W-:Y:S05]  /*13e90*/  BSYNC B1 ;  /* 0x0000000000017941 */ /* 0x000fea0003800000 */
.L_x_225:
        /* <DEDUP_REMOVED lines=12> */
.L_x_228:
[----:B------:R-:W-:Y:S05]  /*13f60*/  BSYNC B1 ;  /* 0x0000000000017941 */ /* 0x000fea0003800000 */
.L_x_227:
        /* <DEDUP_REMOVED lines=12> */
.L_x_230:
[----:B------:R-:W-:Y:S05]  /*14030*/  BSYNC B1 ;  /* 0x0000000000017941 */ /* 0x000fea0003800000 */
.L_x_229:
        /* <DEDUP_REMOVED lines=12> */
.L_x_232:
[----:B------:R-:W-:Y:S05]  /*14100*/  BSYNC B1 ;  /* 0x0000000000017941 */ /* 0x000fea0003800000 */
.L_x_231:
        /* <DEDUP_REMOVED lines=12> */
.L_x_234:
[----:B------:R-:W-:Y:S05]  /*141d0*/  BSYNC B1 ;  /* 0x0000000000017941 */ /* 0x000fea0003800000 */
.L_x_233:
        /* <DEDUP_REMOVED lines=12> */
.L_x_236:
[----:B------:R-:W-:Y:S05]  /*142a0*/  BSYNC B1 ;  /* 0x0000000000017941 */ /* 0x000fea0003800000 */
.L_x_235:
        /* <DEDUP_REMOVED lines=12> */
.L_x_238:
[----:B------:R-:W-:Y:S05]  /*14370*/  BSYNC B1 ;  /* 0x0000000000017941 */ /* 0x000fea0003800000 */
.L_x_237:
        /* <DEDUP_REMOVED lines=12> */
.L_x_240:
[----:B------:R-:W-:Y:S05]  /*14440*/  BSYNC B1 ;  /* 0x0000000000017941 */ /* 0x000fea0003800000 */
.L_x_239:
        /* <DEDUP_REMOVED lines=12> */
.L_x_242:
[----:B------:R-:W-:Y:S05]  /*14510*/  BSYNC B1 ;  /* 0x0000000000017941 */ /* 0x000fea0003800000 */
.L_x_241:
        /* <DEDUP_REMOVED lines=12> */
.L_x_244:
[----:B------:R-:W-:Y:S05]  /*145e0*/  BSYNC B1 ;  /* 0x0000000000017941 */ /* 0x000fea0003800000 */
.L_x_243:
        /* <DEDUP_REMOVED lines=12> */
.L_x_246:
[----:B------:R-:W-:Y:S05]  /*146b0*/  BSYNC B1 ;  /* 0x0000000000017941 */ /* 0x000fea0003800000 */
.L_x_245:
[----:B0-----:R-:W2:Y:S01]  /*146c0*/  LDL.LU R7, [R1+0x200] ;  /* 0x0002000001077983 */ /* 0x001ea20000300800 */
[----:B-----5:R-:W-:Y:S01]  /*146d0*/  LOP3.LUT R6, R6, 0xff, RZ, 0xc0, !PT ;  /* 0x000000ff06067812 */ /* 0x020fe200078ec0ff */
[----:B------:R-:W-:Y:S01]  /*146e0*/  BSSY B1, `(.L_x_247) ;  /* 0x000000b000017945 */ /* 0x000fe20003800000 */
[----:B------:R-:W-:Y:S02]  /*146f0*/  ISETP.LT.OR P2, PT, R0, 0xd2, !P1 ;  /* 0x000000d20000780c */ /* 0x000fe40004f41670 */
[----:B------:R-:W-:-:S05]  /*14700*/  F2FP.F16.E4M3.UNPACK_B R6, R6 ;  /* 0x00000006ff06723e */ /* 0x000fca00020006ff */
[----:B------:R-:W-:-:S05]  /*14710*/  HADD2.F32 R6, -RZ, R6.H0_H0 ;  /* 0x20000006ff067230 */ /* 0x000fca0000004100 */
[----:B------:R-:W-:-:S04]  /*14720*/  FMUL R6, R6, UR23 ;  /* 0x0000001706067c20 */ /* 0x000fc80008400000 */
[----:B--2---:R-:W-:-:S05]  /*14730*/  FFMA R6, R7, UR22, R6 ;  /* 0x0000001607067c23 */ /* 0x004fca0008000006 */
[----:B------:R-:W-:Y:S02]  /*14740*/  F2FP.SATFINITE.E4M3.F32.PACK_AB_MERGE_C R7, RZ, R6, RZ ;  /* 0x00000006ff07723e */ /* 0x000fe400048070ff */
[----:B------:R-:W-:-:S03]  /*14750*/  PRMT R6, RZ, 0x7610, R6 ;  /* 0x00007610ff067816 */ /* 0x000fc60000000006 */
[----:B------:R0:W-:Y:S01]  /*14760*/  @!P3 STG.E.U8 desc[UR20][R24.64+0xd0], R7 ;  /* 0x0000d0071800b986 */ /* 0x0001e2000c101114 */
[----:B------:R-:W-:Y:S05]  /*14770*/  @P2 BRA `(.L_x_248) ;  /* 0x0000000000042947 */ /* 0x000fea0003800000 */
[----:B------:R2:W5:Y:S02]  /*14780*/  LDG.E.U8 R6, desc[UR20][R4.64+0xd1] ;  /* 0x0000d11404067981 */ /* 0x000564000c1e1100 */
.L_x_248:
[----:B------:R-:W-:Y:S05]  /*14790*/  BSYNC B1 ;  /* 0x0000000000017941 */ /* 0x000fea0003800000 */
.L_x_247:
[----:B0-----:R-:W3:Y:S01]  /*147a0*/  LDL.LU R7, [R1+0x204] ;  /* 0x0002040001077983 */ /* 0x001ee20000300800 */
[----:B-----5:R-:W-:Y:S01]  /*147b0*/  LOP3.LUT R6, R6, 0xff, RZ, 0xc0, !PT ;  /* 0x000000ff06067812 */ /* 0x020fe200078ec0ff */
[----:B------:R-:W-:Y:S01]  /*147c0*/  BSSY B1, `(.L_x_249) ;  /* 0x000000b000017945 */ /* 0x000fe20003800000 */
[----:B------:R-:W-:Y:S02]  /*147d0*/  ISETP.LT.OR P3, PT, R0, 0xd9, !P0 ;  /* 0x000000d90000780c */ /* 0x000fe40004761670 */
[----:B------:R-:W-:-:S05]  /*147e0*/  F2FP.F16.E4M3.UNPACK_B R6, R6 ;  /* 0x00000006ff06723e */ /* 0x000fca00020006ff */
[----:B------:R-:W-:-:S05]  /*147f0*/  HADD2.F32 R6, -RZ, R6.H0_H0 ;  /* 0x20000006ff067230 */ /* 0x000fca0000004100 */
[----:B------:R-:W-:-:S04]  /*14800*/  FMUL R6, R6, UR23 ;  /* 0x0000001706067c20 */ /* 0x000fc80008400000 */
[----:B---3--:R-:W-:-:S05]  /*14810*/  FFMA R6, R7, UR22, R6 ;  /* 0x0000001607067c23 */ /* 0x008fca0008000006 */
[----:B------:R-:W-:Y:S02]  /*14820*/  F2FP.SATFINITE.E4M3.F32.PACK_AB_MERGE_C R7, RZ, R6, RZ ;  /* 0x00000006ff07723e */ /* 0x000fe400048070ff */
[----:B------:R-:W-:-:S03]  /*14830*/  PRMT R6, RZ, 0x7610, R6 ;  /* 0x00007610ff067816 */ /* 0x000fc60000000006 */
[----:B------:R0:W-:Y:S01]  /*14840*/  @!P2 STG.E.U8 desc[UR20][R24.64+0xd1], R7 ;  /* 0x0000d1071800a986 */ /* 0x0001e2000c101114 */
[----:B------:R-:W-:Y:S05]  /*14850*/  @P3 BRA `(.L_x_250) ;  /* 0x0000000000043947 */ /* 0x000fea0003800000 */
[----:B------:R3:W5:Y:S02]  /*14860*/  LDG.E.U8 R6, desc[UR20][R30.64+0xd8] ;  /* 0x0000d8141e067981 */ /* 0x000764000c1e1100 */
.L_x_250:
[----:B------:R-:W-:Y:S05]  /*14870*/  BSYNC B1 ;  /* 0x0000000000017941 */ /* 0x000fea0003800000 */
.L_x_249:
        /* <DEDUP_REMOVED lines=13> */
.L_x_252:
[----:B------:R-:W-:Y:S05]  /*14950*/  BSYNC B1 ;  /* 0x0000000000017941 */ /* 0x000fea0003800000 */
.L_x_251:
        /* <DEDUP_REMOVED lines=13> */
.L_x_254:
[----:B------:R-:W-:Y:S05]  /*14a30*/  BSYNC B1 ;  /* 0x0000000000017941 */ /* 0x000fea0003800000 */
.L_x_253:
        /* <DEDUP_REMOVED lines=13> */
.L_x_256:
[----:B------:R-:W-:Y:S05]  /*14b10*/  BSYNC B1 ;  /* 0x0000000000017941 */ /* 0x000fea0003800000 */
.L_x_255:
        /* <DEDUP_REMOVED lines=13> */
.L_x_258:
[----:B------:R-:W-:Y:S05]  /*14bf0*/  BSYNC B1 ;  /* 0x0000000000017941 */ /* 0x000fea0003800000 */
.L_x_257:
        /* <DEDUP_REMOVED lines=13> */
.L_x_260:
[----:B------:R-:W-:Y:S05]  /*14cd0*/  BSYNC B1 ;  /* 0x0000000000017941 */ /* 0x000fea0003800000 */
.L_x_259:
        /* <DEDUP_REMOVED lines=13> */
.L_x_262:
[----:B------:R-:W-:Y:S05]  /*14db0*/  BSYNC B1 ;  /* 0x0000000000017941 */ /* 0x000fea0003800000 */
.L_x_261:
        /* <DEDUP_REMOVED lines=13> */
.L_x_264:
[----:B------:R-:W-:Y:S05]  /*14e90*/  BSYNC B1 ;  /* 0x0000000000017941 */ /* 0x000fea0003800000 */
.L_x_263:
        /* <DEDUP_REMOVED lines=13> */
.L_x_266:
[----:B------:R-:W-:Y:S05]  /*14f70*/  BSYNC B1 ;  /* 0x0000000000017941 */ /* 0x000fea0003800000 */
.L_x_265:
        /* <DEDUP_REMOVED lines=13> */
.L_x_268:
[----:B------:R-:W-:Y:S05]  /*15050*/  BSYNC B1 ;  /* 0x0000000000017941 */ /* 0x000fea0003800000 */
.L_x_267:
        /* <DEDUP_REMOVED lines=13> */
.L_x_270:
[----:B------:R-:W-:Y:S05]  /*15130*/  BSYNC B1 ;  /* 0x0000000000017941 */ /* 0x000fea0003800000 */
.L_x_269:
        /* <DEDUP_REMOVED lines=13> */
.L_x_272:
[----:B------:R-:W-:Y:S05]  /*15210*/  BSYNC B1 ;  /* 0x0000000000017941 */ /* 0x000fea0003800000 */
.L_x_271:
        /* <DEDUP_REMOVED lines=13> */
.L_x_274:
[----:B------:R-:W-:Y:S05]  /*152f0*/  BSYNC B1 ;  /* 0x0000000000017941 */ /* 0x000fea0003800000 */
.L_x_273:
        /* <DEDUP_REMOVED lines=13> */
.L_x_276:
[----:B------:R-:W-:Y:S05]  /*153d0*/  BSYNC B1 ;  /* 0x0000000000017941 */ /* 0x000fea0003800000 */
.L_x_275:
        /* <DEDUP_REMOVED lines=13> */
.L_x_278:
[----:B------:R-:W-:Y:S05]  /*154b0*/  BSYNC B1 ;  /* 0x0000000000017941 */ /* 0x000fea0003800000 */
.L_x_277:
        /* <DEDUP_REMOVED lines=13> */
.L_x_280:
[----:B------:R-:W-:Y:S05]  /*15590*/  BSYNC B1 ;  /* 0x0000000000017941 */ /* 0x000fea0003800000 */
.L_x_279:
        /* <DEDUP_REMOVED lines=13> */
.L_x_282:
[----:B------:R-:W-:Y:S05]  /*15670*/  BSYNC B1 ;  /* 0x0000000000017941 */ /* 0x000fea0003800000 */
.L_x_281:
        /* <DEDUP_REMOVED lines=13> */
.L_x_284:
[----:B------:R-:W-:Y:S05]  /*15750*/  BSYNC B1 ;  /* 0x0000000000017941 */ /* 0x000fea0003800000 */
.L_x_283:
        /* <DEDUP_REMOVED lines=13> */
.L_x_286:
[----:B------:R-:W-:Y:S05]  /*15830*/  BSYNC B1 ;  /* 0x0000000000017941 */ /* 0x000fea0003800000 */
.L_x_285:
[----:B0-----:R-:W2:Y:S01]  /*15840*/  LDL.LU R3, [R1+0x250] ;  /* 0x0002500001037983 */ /* 0x001ea20000300800 */
[----:B-----5:R-:W-:Y:S01]  /*15850*/  LOP3.LUT R6, R6, 0xff, RZ, 0xc0, !PT ;  /* 0x000000ff06067812 */ /* 0x020fe200078ec0ff */
[----:B------:R-:W-:Y:S01]  /*15860*/  BSSY B1, `(.L_x_287) ;  /* 0x000000b000017945 */ /* 0x000fe20003800000 */
[----:B------:R-:W-:Y:S02]  /*15870*/  ISETP.LT.OR P1, PT, R0, 0xfa, !P1 ;  /* 0x000000fa0000780c */ /* 0x000fe40004f21670 */
[----:B------:R-:W-:Y:S02]  /*15880*/  F2FP.F16.E4M3.UNPACK_B R6, R6 ;  /* 0x00000006ff06723e */ /* 0x000fe400020006ff */
[----:B------:R-:W-:-:S03]  /*15890*/  PRMT R2, RZ, 0x7610, R2 ;  /* 0x00007610ff027816 */ /* 0x000fc60000000002 */
[----:B------:R-:W-:-:S05]  /*158a0*/  HADD2.F32 R6, -RZ, R6.H0_H0 ;  /* 0x20000006ff067230 */ /* 0x000fca0000004100 */
[----:B------:R-:W-:-:S04]  /*158b0*/  FMUL R6, R6, UR23 ;  /* 0x0000001706067c20 */ /* 0x000fc80008400000 */
[----:B--2---:R-:W-:-:S05]  /*158c0*/  FFMA R6, R3, UR22, R6 ;  /* 0x0000001603067c23 */ /* 0x004fca0008000006 */
[----:B------:R-:W-:-:S05]  /*158d0*/  F2FP.SATFINITE.E4M3.F32.PACK_AB_MERGE_C R3, RZ, R6, RZ ;  /* 0x00000006ff03723e */ /* 0x000fca00048070ff */
[----:B------:R0:W-:Y:S01]  /*158e0*/  @!P2 STG.E.U8 desc[UR20][R24.64+0xf8], R3 ;  /* 0x0000f8031800a986 */ /* 0x0001e2000c101114 */
[----:B------:R-:W-:Y:S05]  /*158f0*/  @P1 BRA `(.L_x_288) ;  /* 0x0000000000041947 */ /* 0x000fea0003800000 */
[----:B------:R2:W5:Y:S02]  /*15900*/  LDG.E.U8 R2, desc[UR20][R4.64+0xf9] ;  /* 0x0000f91404027981 */ /* 0x000564000c1e1100 */
.L_x_288:
[----:B------:R-:W-:Y:S05]  /*15910*/  BSYNC B1 ;  /* 0x0000000000017941 */ /* 0x000fea0003800000 */
.L_x_287:
[----:B------:R-:W2:Y:S01]  /*15920*/  LDL.LU R7, [R1+0x254] ;  /* 0x0002540001077983 */ /* 0x000ea20000300800 */
[----:B-----5:R-:W-:Y:S01]  /*15930*/  LOP3.LUT R2, R2, 0xff, RZ, 0xc0, !PT ;  /* 0x000000ff02027812 */ /* 0x020fe200078ec0ff */
[----:B------:R-:W-:Y:S01]  /*15940*/  BSSY B1, `(.L_x_289) ;  /* 0x0000013000017945 */ /* 0x000fe20003800000 */
[----:B--234-:R-:W-:Y:S02]  /*15950*/  IADD3 R5, P0, R33, 0x80, RZ ;  /* 0x0000008021057810 */ /* 0x01cfe40007f1e0ff */
[----:B------:R-:W-:-:S03]  /*15960*/  F2FP.F16.E4M3.UNPACK_B R2, R2 ;  /* 0x00000002ff02723e */ /* 0x000fc600020006ff */
[----:B0-----:R-:W-:Y:S01]  /*15970*/  IMAD.X R3, RZ, RZ, R35, P0 ;  /* 0x000000ffff037224 */ /* 0x001fe200000e0623 */
[----:B------:R-:W-:Y:S01]  /*15980*/  ISETP.GE.AND P0, PT, R32, 0x81, PT ;  /* 0x000000812000780c */ /* 0x000fe20003f06270 */
[----:B------:R-:W-:Y:S02]  /*15990*/  HADD2.F32 R2, -RZ, R2.H0_H0 ;  /* 0x20000002ff027230 */ /* 0x000fe40000004100 */
[----:B------:R-:W-:Y:S01]  /*159a0*/  IMAD R6, R3, UR6, RZ ;  /* 0x0000000603067c24 */ /* 0x000fe2000f8e02ff */
[----:B------:R-:W-:Y:S02]  /*159b0*/  ISETP.LT.OR P3, PT, R0, 0x1, !P0 ;  /* 0x000000010000780c */ /* 0x000fe40004761670 */
[----:B------:R-:W-:Y:S01]  /*159c0*/  FMUL R4, R2, UR23 ;  /* 0x0000001702047c20 */ /* 0x000fe20008400000 */
[----:B------:R-:W-:-:S04]  /*159d0*/  IMAD.WIDE.U32 R2, R5, UR6, R36 ;  /* 0x0000000605027c25 */ /* 0x000fc8000f8e0024 */
[----:B------:R-:W-:Y:S01]  /*159e0*/  IMAD R5, R5, UR7, R6 ;  /* 0x0000000705057c24 */ /* 0x000fe2000f8e0206 */
[----:B------:R-:W-:-:S04]  /*159f0*/  IADD3 R2, P2, R2, UR10, RZ ;  /* 0x0000000a02027c10 */ /* 0x000fc8000ff5e0ff */
[----:B------:R-:W-:Y:S01]  /*15a00*/  IADD3.X R3, R3, UR11, R5, P2, !PT ;  /* 0x0000000b03037c10 */ /* 0x000fe200097fe405 */
[----:B------:R-:W-:-:S05]  /*15a10*/  FFMA R4, R7, UR22, R4 ;  /* 0x0000001607047c23 */ /* 0x000fca0008000004 */
[----:B------:R-:W-:Y:S02]  /*15a20*/  F2FP.SATFINITE.E4M3.F32.PACK_AB_MERGE_C R7, RZ, R4, RZ ;  /* 0x00000004ff07723e */ /* 0x000fe400048070ff */
[----:B------:R-:W-:-:S03]  /*15a30*/  PRMT R4, RZ, 0x7610, R4 ;  /* 0x00007610ff047816 */ /* 0x000fc60000000004 */
[----:B------:R0:W-:Y:S01]  /*15a40*/  @!P1 STG.E.U8 desc[UR20][R24.64+0xf9], R7 ;  /* 0x0000f90718009986 */ /* 0x0001e2000c101114 */
[----:B------:R-:W-:Y:S05]  /*15a50*/  @P3 BRA `(.L_x_290) ;  /* 0x0000000000043947 */ /* 0x000fea0003800000 */
[----:B------:R2:W5:Y:S02]  /*15a60*/  LDG.E.U8 R4, desc[UR20][R2.64] ;  /* 0x0000001402047981 */ /* 0x000564000c1e1100 */
.L_x_290:
[----:B------:R-:W-:Y:S05]  /*15a70*/  BSYNC B1 ;  /* 0x0000000000017941 */ /* 0x000fea0003800000 */
.L_x_289:
[----:B------:R-:W3:Y:S01]  /*15a80*/  LDL.LU R5, [R1+0x258] ;  /* 0x0002580001057983 */ /* 0x000ee20000300800 */
        /* <DEDUP_REMOVED lines=12> */
.L_x_292:
[----:B------:R-:W-:Y:S05]  /*15b50*/  BSYNC B1 ;  /* 0x0000000000017941 */ /* 0x000fea0003800000 */
.L_x_291:
[----:B---3--:R-:W3:Y:S01]  /*15b60*/  LDL.LU R5, [R1+0x25c] ;  /* 0x00025c0001057983 */ /* 0x008ee20000300800 */
[----:B-----5:R-:W-:Y:S01]  /*15b70*/  LOP3.LUT R4, R4, 0xff, RZ, 0xc0, !PT ;  /* 0x000000ff04047812 */ /* 0x020fe200078ec0ff */
[----:B------:R-:W-:Y:S01]  /*15b80*/  BSSY B1, `(.L_x_293) ;  /* 0x0000013000017945 */ /* 0x000fe20003800000 */
[----:B------:R-:W-:Y:S02]  /*15b90*/  IADD3 R33, P1, R33, 0x88, RZ ;  /* 0x0000008821217810 */ /* 0x000fe40007f3e0ff */
[----:B------:R-:W-:Y:S02]  /*15ba0*/  F2FP.F16.E4M3.UNPACK_B R4, R4 ;  /* 0x00000004ff04723e */ /* 0x000fe400020006ff */
[----:B------:R-:W-:Y:S01]  /*15bb0*/  PRMT R6, RZ, 0x7610, R6 ;  /* 0x00007610ff067816 */ /* 0x000fe20000000006 */
[----:B------:R-:W-:Y:S01]  /*15bc0*/  IMAD.X R34, RZ, RZ, R35, P1 ;  /* 0x000000ffff227224 */ /* 0x000fe200008e0623 */
[----:B------:R-:W-:Y:S01]  /*15bd0*/  ISETP.GE.AND P1, PT, R32, 0x89, PT ;  /* 0x000000892000780c */ /* 0x000fe20003f26270 */
[----:B------:R-:W-:-:S02]  /*15be0*/  HADD2.F32 R4, -RZ, R4.H0_H0 ;  /* 0x20000004ff047230 */ /* 0x000fc40000004100 */
[----:B------:R-:W-:Y:S01]  /*15bf0*/  IMAD R34, R34, UR6, RZ ;  /* 0x0000000622227c24 */ /* 0x000fe2000f8e02ff */
[----:B------:R-:W-:Y:S01]  /*15c00*/  ISETP.LT.OR P5, PT, R0, 0x1, !P1 ;  /* 0x000000010000780c */ /* 0x000fe20004fa1670 */
[----:B------:R-:W-:-:S04]  /*15c10*/  IMAD.WIDE.U32 R36, R33, UR6, R36 ;  /* 0x0000000621247c25 */ /* 0x000fc8000f8e0024 */
[----:B------:R-:W-:Y:S01]  /*15c20*/  FMUL R4, R4, UR23 ;  /* 0x0000001704047c20 */ /* 0x000fe20008400000 */
[----:B------:R-:W-:-:S03]  /*15c30*/  IMAD R33, R33, UR7, R34 ;  /* 0x0000000721217c24 */ /* 0x000fc6000f8e0222 */
[----:B---3--:R-:W-:Y:S01]  /*15c40*/  FFMA R5, R5, UR22, R4 ;  /* 0x0000001605057c23 */ /* 0x008fe20008000004 */
[----:B------:R-:W-:-:S04]  /*15c50*/  IADD3 R4, P3, R36, UR10, RZ ;  /* 0x0000000a24047c10 */ /* 0x000fc8000ff7e0ff */
[----:B0-----:R-:W-:Y:S02]  /*15c60*/  F2FP.SATFINITE.E4M3.F32.PACK_AB_MERGE_C R7, RZ, R5, RZ ;  /* 0x00000005ff07723e */ /* 0x001fe400048070ff */
[----:B------:R-:W-:-:S03]  /*15c70*/  IADD3.X R5, R37, UR11, R33, P3, !PT ;  /* 0x0000000b25057c10 */ /* 0x000fc60009ffe421 */
[----:B------:R0:W-:Y:S01]  /*15c80*/  @!P2 STG.E.U8 desc[UR20][R28.64+0x1], R7 ;  /* 0x000001071c00a986 */ /* 0x0001e2000c101114 */
[----:B------:R-:W-:Y:S05]  /*15c90*/  @P5 BRA `(.L_x_294) ;  /* 0x0000000000045947 */ /* 0x000fea0003800000 */
[----:B------:R3:W5:Y:S02]  /*15ca0*/  LDG.E.U8 R6, desc[UR20][R4.64] ;  /* 0x0000001404067981 */ /* 0x000764000c1e1100 */
.L_x_294:
[----:B------:R-:W-:Y:S05]  /*15cb0*/  BSYNC B1 ;  /* 0x0000000000017941 */ /* 0x000fea0003800000 */
.L_x_293:
        /* <DEDUP_REMOVED lines=13> */
.L_x_296:
[----:B------:R-:W-:Y:S05]  /*15d90*/  BSYNC B1 ;  /* 0x0000000000017941 */ /* 0x000fea0003800000 */
.L_x_295:
        /* <DEDUP_REMOVED lines=13> */
.L_x_298:
[----:B------:R-:W-:Y:S05]  /*15e70*/  BSYNC B1 ;  /* 0x0000000000017941 */ /* 0x000fea0003800000 */
.L_x_297:
        /* <DEDUP_REMOVED lines=13> */
.L_x_300:
[----:B------:R-:W-:Y:S05]  /*15f50*/  BSYNC B1 ;  /* 0x0000000000017941 */ /* 0x000fea0003800000 */
.L_x_299:
        /* <DEDUP_REMOVED lines=13> */
.L_x_302:
[----:B------:R-:W-:Y:S05]  /*16030*/  BSYNC B1 ;  /* 0x0000000000017941 */ /* 0x000fea0003800000 */
.L_x_301:
        /* <DEDUP_REMOVED lines=13> */
.L_x_304:
[----:B------:R-:W-:Y:S05]  /*16110*/  BSYNC B1 ;  /* 0x0000000000017941 */ /* 0x000fea0003800000 */
.L_x_303:
        /* <DEDUP_REMOVED lines=13> */
.L_x_306:
[----:B------:R-:W-:Y:S05]  /*161f0*/  BSYNC B1 ;  /* 0x0000000000017941 */ /* 0x000fea0003800000 */
.L_x_305:
        /* <DEDUP_REMOVED lines=13> */
.L_x_308:
[----:B------:R-:W-:Y:S05]  /*162d0*/  BSYNC B1 ;  /* 0x0000000000017941 */ /* 0x000fea0003800000 */
.L_x_307:
        /* <DEDUP_REMOVED lines=13> */
.L_x_310:
[----:B------:R-:W-:Y:S05]  /*163b0*/  BSYNC B1 ;  /* 0x0000000000017941 */ /* 0x000fea0003800000 */
.L_x_309:
        /* <DEDUP_REMOVED lines=13> */
.L_x_312:
[----:B------:R-:W-:Y:S05]  /*16490*/  BSYNC B1 ;  /* 0x0000000000017941 */ /* 0x000fea0003800000 */
.L_x_311:
        /* <DEDUP_REMOVED lines=13> */
.L_x_314:
[----:B------:R-:W-:Y:S05]  /*16570*/  BSYNC B1 ;  /* 0x0000000000017941 */ /* 0x000fea0003800000 */
.L_x_313:
        /* <DEDUP_REMOVED lines=13> */
.L_x_316:
[----:B------:R-:W-:Y:S05]  /*16650*/  BSYNC B1 ;  /* 0x0000000000017941 */ /* 0x000fea0003800000 */
.L_x_315:
        /* <DEDUP_REMOVED lines=13> */
.L_x_318:
[----:B------:R-:W-:Y:S05]  /*16730*/  BSYNC B1 ;  /* 0x0000000000017941 */ /* 0x000fea0003800000 */
.L_x_317:
        /* <DEDUP_REMOVED lines=13> */
.L_x_320:
[----:B------:R-:W-:Y:S05]  /*16810*/  BSYNC B1 ;  /* 0x0000000000017941 */ /* 0x000fea0003800000 */
.L_x_319:
        /* <DEDUP_REMOVED lines=13> */
.L_x_322:
[----:B------:R-:W-:Y:S05]  /*168f0*/  BSYNC B1 ;  /* 0x0000000000017941 */ /* 0x000fea0003800000 */
.L_x_321:
        /* <DEDUP_REMOVED lines=13> */
.L_x_324:
[----:B------:R-:W-:Y:S05]  /*169d0*/  BSYNC B1 ;  /* 0x0000000000017941 */ /* 0x000fea0003800000 */
.L_x_323:
        /* <DEDUP_REMOVED lines=13> */
.L_x_326:
[----:B------:R-:W-:Y:S05]  /*16ab0*/  BSYNC B1 ;  /* 0x0000000000017941 */ /* 0x000fea0003800000 */
.L_x_325:
        /* <DEDUP_REMOVED lines=13> */
.L_x_328:
[----:B------:R-:W-:Y:S05]  /*16b90*/  BSYNC B1 ;  /* 0x0000000000017941 */ /* 0x000fea0003800000 */
.L_x_327:
        /* <DEDUP_REMOVED lines=13> */
.L_x_330:
[----:B------:R-:W-:Y:S05]  /*16c70*/  BSYNC B1 ;  /* 0x0000000000017941 */ /* 0x000fea0003800000 */
.L_x_329:
        /* <DEDUP_REMOVED lines=13> */
.L_x_332:
[----:B------:R-:W-:Y:S05]  /*16d50*/  BSYNC B1 ;  /* 0x0000000000017941 */ /* 0x000fea0003800000 */
.L_x_331:
        /* <DEDUP_REMOVED lines=13> */
.L_x_334:
[----:B------:R-:W-:Y:S05]  /*16e30*/  BSYNC B1 ;  /* 0x0000000000017941 */ /* 0x000fea0003800000 */
.L_x_333:
        /* <DEDUP_REMOVED lines=13> */
.L_x_336:
[----:B------:R-:W-:Y:S05]  /*16f10*/  BSYNC B1 ;  /* 0x0000000000017941 */ /* 0x000fea0003800000 */
.L_x_335:
        /* <DEDUP_REMOVED lines=13> */
.L_x_338:
[----:B------:R-:W-:Y:S05]  /*16ff0*/  BSYNC B1 ;  /* 0x0000000000017941 */ /* 0x000fea0003800000 */
.L_x_337:
        /* <DEDUP_REMOVED lines=13> */
.L_x_340:
[----:B------:R-:W-:Y:S05]  /*170d0*/  BSYNC B1 ;  /* 0x0000000000017941 */ /* 0x000fea0003800000 */
.L_x_339:
        /* <DEDUP_REMOVED lines=13> */
.L_x_342:
[----:B------:R-:W-:Y:S05]  /*171b0*/  BSYNC B1 ;  /* 0x0000000000017941 */ /* 0x000fea0003800000 */
.L_x_341:
        /* <DEDUP_REMOVED lines=13> */
.L_x_344:
[----:B------:R-:W-:Y:S05]  /*17290*/  BSYNC B1 ;  /* 0x0000000000017941 */ /* 0x000fea0003800000 */
.L_x_343:
        /* <DEDUP_REMOVED lines=13> */
.L_x_346:
[----:B------:R-:W-:Y:S05]  /*17370*/  BSYNC B1 ;  /* 0x0000000000017941 */ /* 0x000fea0003800000 */
.L_x_345:
        /* <DEDUP_REMOVED lines=13> */
.L_x_348:
[----:B------:R-:W-:Y:S05]  /*17450*/  BSYNC B1 ;  /* 0x0000000000017941 */ /* 0x000fea0003800000 */
.L_x_347:
        /* <DEDUP_REMOVED lines=13> */
.L_x_350:
[----:B------:R-:W-:Y:S05]  /*17530*/  BSYNC B1 ;  /* 0x0000000000017941 */ /* 0x000fea0003800000 */
.L_x_349:
        /* <DEDUP_REMOVED lines=13> */
.L_x_352:
[----:B------:R-:W-:Y:S05]  /*17610*/  BSYNC B1 ;  /* 0x0000000000017941 */ /* 0x000fea0003800000 */
.L_x_351:
        /* <DEDUP_REMOVED lines=13> */
.L_x_354:
[----:B------:R-:W-:Y:S05]  /*176f0*/  BSYNC B1 ;  /* 0x0000000000017941 */ /* 0x000fea0003800000 */
.L_x_353:
        /* <DEDUP_REMOVED lines=13> */
.L_x_356:
[----:B------:R-:W-:Y:S05]  /*177d0*/  BSYNC B1 ;  /* 0x0000000000017941 */ /* 0x000fea0003800000 */
.L_x_355:
        /* <DEDUP_REMOVED lines=13> */
.L_x_358:
[----:B------:R-:W-:Y:S05]  /*178b0*/  BSYNC B1 ;  /* 0x0000000000017941 */ /* 0x000fea0003800000 */
.L_x_357:
        /* <DEDUP_REMOVED lines=13> */
.L_x_360:
[----:B------:R-:W-:Y:S05]  /*17990*/  BSYNC B1 ;  /* 0x0000000000017941 */ /* 0x000fea0003800000 */
.L_x_359:
        /* <DEDUP_REMOVED lines=13> */
.L_x_362:
[----:B------:R-:W-:Y:S05]  /*17a70*/  BSYNC B1 ;  /* 0x0000000000017941 */ /* 0x000fea0003800000 */
.L_x_361:
        /* <DEDUP_REMOVED lines=13> */
.L_x_364:
[----:B------:R-:W-:Y:S05]  /*17b50*/  BSYNC B1 ;  /* 0x0000000000017941 */ /* 0x000fea0003800000 */
.L_x_363:
        /* <DEDUP_REMOVED lines=13> */
.L_x_366:
[----:B------:R-:W-:Y:S05]  /*17c30*/  BSYNC B1 ;  /* 0x0000000000017941 */ /* 0x000fea0003800000 */
.L_x_365:
        /* <DEDUP_REMOVED lines=13> */
.L_x_368:
[----:B------:R-:W-:Y:S05]  /*17d10*/  BSYNC B1 ;  /* 0x0000000000017941 */ /* 0x000fea0003800000 */
.L_x_367:
        /* <DEDUP_REMOVED lines=13> */
.L_x_370:
[----:B------:R-:W-:Y:S05]  /*17df0*/  BSYNC B1 ;  /* 0x0000000000017941 */ /* 0x000fea0003800000 */
.L_x_369:
        /* <DEDUP_REMOVED lines=13> */
.L_x_372:
[----:B------:R-:W-:Y:S05]  /*17ed0*/  BSYNC B1 ;  /* 0x0000000000017941 */ /* 0x000fea0003800000 */
.L_x_371:
        /* <DEDUP_REMOVED lines=13> */
.L_x_374:
[----:B------:R-:W-:Y:S05]  /*17fb0*/  BSYNC B1 ;  /* 0x0000000000017941 */ /* 0x000fea0003800000 */
.L_x_373:
        /* <DEDUP_REMOVED lines=13> */
.L_x_376:
[----:B------:R-:W-:Y:S05]  /*18090*/  BSYNC B1 ;  /* 0x0000000000017941 */ /* 0x000fea0003800000 */
.L_x_375:
        /* <DEDUP_REMOVED lines=13> */
.L_x_378:
[----:B------:R-:W-:Y:S05]  /*18170*/  BSYNC B1 ;  /* 0x0000000000017941 */ /* 0x000fea0003800000 */
.L_x_377:
        /* <DEDUP_REMOVED lines=13> */
.L_x_380:
[----:B------:R-:W-:Y:S05]  /*18250*/  BSYNC B1 ;  /* 0x0000000000017941 */ /* 0x000fea0003800000 */
.L_x_379:
        /* <DEDUP_REMOVED lines=13> */
.L_x_382:
[----:B------:R-:W-:Y:S05]  /*18330*/  BSYNC B1 ;  /* 0x0000000000017941 */ /* 0x000fea0003800000 */
.L_x_381:
        /* <DEDUP_REMOVED lines=13> */
.L_x_384:
[----:B------:R-:W-:Y:S05]  /*18410*/  BSYNC B1 ;  /* 0x0000000000017941 */ /* 0x000fea0003800000 */
.L_x_383:
        /* <DEDUP_REMOVED lines=13> */
.L_x_386:
[----:B------:R-:W-:Y:S05]  /*184f0*/  BSYNC B1 ;  /* 0x0000000000017941 */ /* 0x000fea0003800000 */
.L_x_385:
        /* <DEDUP_REMOVED lines=13> */
.L_x_388:
[----:B------:R-:W-:Y:S05]  /*185d0*/  BSYNC B1 ;  /* 0x0000000000017941 */ /* 0x000fea0003800000 */
.L_x_387:
        /* <DEDUP_REMOVED lines=13> */
.L_x_390:
[----:B------:R-:W-:Y:S05]  /*186b0*/  BSYNC B1 ;  /* 0x0000000000017941 */ /* 0x000fea0003800000 */
.L_x_389:
        /* <DEDUP_REMOVED lines=13> */
.L_x_392:
[----:B------:R-:W-:Y:S05]  /*18790*/  BSYNC B1 ;  /* 0x0000000000017941 */ /* 0x000fea0003800000 */
.L_x_391:
        /* <DEDUP_REMOVED lines=13> */
.L_x_394:
[----:B------:R-:W-:Y:S05]  /*18870*/  BSYNC B1 ;  /* 0x0000000000017941 */ /* 0x000fea0003800000 */
.L_x_393:
        /* <DEDUP_REMOVED lines=13> */
.L_x_396:
[----:B------:R-:W-:Y:S05]  /*18950*/  BSYNC B1 ;  /* 0x0000000000017941 */ /* 0x000fea0003800000 */
.L_x_395:
        /* <DEDUP_REMOVED lines=13> */
.L_x_398:
[----:B------:R-:W-:Y:S05]  /*18a30*/  BSYNC B1 ;  /* 0x0000000000017941 */ /* 0x000fea0003800000 */
.L_x_397:
        /* <DEDUP_REMOVED lines=13> */
.L_x_400:
[----:B------:R-:W-:Y:S05]  /*18b10*/  BSYNC B1 ;  /* 0x0000000000017941 */ /* 0x000fea0003800000 */
.L_x_399:
        /* <DEDUP_REMOVED lines=13> */
.L_x_402:
[----:B------:R-:W-:Y:S05]  /*18bf0*/  BSYNC B1 ;  /* 0x0000000000017941 */ /* 0x000fea0003800000 */
.L_x_401:
        /* <DEDUP_REMOVED lines=13> */
.L_x_404:
[----:B------:R-:W-:Y:S05]  /*18cd0*/  BSYNC B1 ;  /* 0x0000000000017941 */ /* 0x000fea0003800000 */
.L_x_403:
        /* <DEDUP_REMOVED lines=13> */
.L_x_406:
[----:B------:R-:W-:Y:S05]  /*18db0*/  BSYNC B1 ;  /* 0x0000000000017941 */ /* 0x000fea0003800000 */
.L_x_405:
        /* <DEDUP_REMOVED lines=13> */
.L_x_408:
[----:B------:R-:W-:Y:S05]  /*18e90*/  BSYNC B1 ;  /* 0x0000000000017941 */ /* 0x000fea0003800000 */
.L_x_407:
        /* <DEDUP_REMOVED lines=13> */
.L_x_410:
[----:B------:R-:W-:Y:S05]  /*18f70*/  BSYNC B1 ;  /* 0x0000000000017941 */ /* 0x000fea0003800000 */
.L_x_409:
        /* <DEDUP_REMOVED lines=13> */
.L_x_412:
[----:B------:R-:W-:Y:S05]  /*19050*/  BSYNC B1 ;  /* 0x0000000000017941 */ /* 0x000fea0003800000 */
.L_x_411:
        /* <DEDUP_REMOVED lines=13> */
.L_x_414:
[----:B------:R-:W-:Y:S05]  /*19130*/  BSYNC B1 ;  /* 0x0000000000017941 */ /* 0x000fea0003800000 */
.L_x_413:
        /* <DEDUP_REMOVED lines=13> */
.L_x_416:
[----:B------:R-:W-:Y:S05]  /*19210*/  BSYNC B1 ;  /* 0x0000000000017941 */ /* 0x000fea0003800000 */
.L_x_415:
        /* <DEDUP_REMOVED lines=13> */
.L_x_418:
[----:B------:R-:W-:Y:S05]  /*192f0*/  BSYNC B1 ;  /* 0x0000000000017941 */ /* 0x000fea0003800000 */
.L_x_417:
        /* <DEDUP_REMOVED lines=13> */
.L_x_420:
[----:B------:R-:W-:Y:S05]  /*193d0*/  BSYNC B1 ;  /* 0x0000000000017941 */ /* 0x000fea0003800000 */
.L_x_419:
        /* <DEDUP_REMOVED lines=13> */
.L_x_422:
[----:B------:R-:W-:Y:S05]  /*194b0*/  BSYNC B1 ;  /* 0x0000000000017941 */ /* 0x000fea0003800000 */
.L_x_421:
        /* <DEDUP_REMOVED lines=13> */
.L_x_424:
[----:B------:R-:W-:Y:S05]  /*19590*/  BSYNC B1 ;  /* 0x0000000000017941 */ /* 0x000fea0003800000 */
.L_x_423:
        /* <DEDUP_REMOVED lines=13> */
.L_x_426:
[----:B------:R-:W-:Y:S05]  /*19670*/  BSYNC B1 ;  /* 0x0000000000017941 */ /* 0x000fea0003800000 */
.L_x_425:
        /* <DEDUP_REMOVED lines=13> */
.L_x_428:
[----:B------:R-:W-:Y:S05]  /*19750*/  BSYNC B1 ;  /* 0x0000000000017941 */ /* 0x000fea0003800000 */
.L_x_427:
        /* <DEDUP_REMOVED lines=13> */
.L_x_430:
[----:B------:R-:W-:Y:S05]  /*19830*/  BSYNC B1 ;  /* 0x0000000000017941 */ /* 0x000fea0003800000 */
.L_x_429:
        /* <DEDUP_REMOVED lines=13> */
.L_x_432:
[----:B------:R-:W-:Y:S05]  /*19910*/  BSYNC B1 ;  /* 0x0000000000017941 */ /* 0x000fea0003800000 */
.L_x_431:
        /* <DEDUP_REMOVED lines=13> */
.L_x_434:
[----:B------:R-:W-:Y:S05]  /*199f0*/  BSYNC B1 ;  /* 0x0000000000017941 */ /* 0x000fea0003800000 */
.L_x_433:
        /* <DEDUP_REMOVED lines=13> */
.L_x_436:
[----:B------:R-:W-:Y:S05]  /*19ad0*/  BSYNC B1 ;  /* 0x0000000000017941 */ /* 0x000fea0003800000 */
.L_x_435:
        /* <DEDUP_REMOVED lines=13> */
.L_x_438:
[----:B------:R-:W-:Y:S05]  /*19bb0*/  BSYNC B1 ;  /* 0x0000000000017941 */ /* 0x000fea0003800000 */
.L_x_437:
        /* <DEDUP_REMOVED lines=13> */
.L_x_440:
[----:B------:R-:W-:Y:S05]  /*19c90*/  BSYNC B1 ;  /* 0x0000000000017941 */ /* 0x000fea0003800000 */
.L_x_439:
        /* <DEDUP_REMOVED lines=13> */
.L_x_442:
[----:B------:R-:W-:Y:S05]  /*19d70*/  BSYNC B1 ;  /* 0x0000000000017941 */ /* 0x000fea0003800000 */
.L_x_441:
        /* <DEDUP_REMOVED lines=13> */
.L_x_444:
[----:B------:R-:W-:Y:S05]  /*19e50*/  BSYNC B1 ;  /* 0x0000000000017941 */ /* 0x000fea0003800000 */
.L_x_443:
        /* <DEDUP_REMOVED lines=13> */
.L_x_446:
[----:B------:R-:W-:Y:S05]  /*19f30*/  BSYNC B1 ;  /* 0x0000000000017941 */ /* 0x000fea0003800000 */
.L_x_445:
        /* <DEDUP_REMOVED lines=13> */
.L_x_448:
[----:B------:R-:W-:Y:S05]  /*1a010*/  BSYNC B1 ;  /* 0x0000000000017941 */ /* 0x000fea0003800000 */
.L_x_447:
        /* <DEDUP_REMOVED lines=13> */
.L_x_450:
[----:B------:R-:W-:Y:S05]  /*1a0f0*/  BSYNC B1 ;  /* 0x0000000000017941 */ /* 0x000fea0003800000 */
.L_x_449:
        /* <DEDUP_REMOVED lines=13> */
.L_x_452:
[----:B------:R-:W-:Y:S05]  /*1a1d0*/  BSYNC B1 ;  /* 0x0000000000017941 */ /* 0x000fea0003800000 */
.L_x_451:
        /* <DEDUP_REMOVED lines=13> */
.L_x_454:
[----:B------:R-:W-:Y:S05]  /*1a2b0*/  BSYNC B1 ;  /* 0x0000000000017941 */ /* 0x000fea0003800000 */
.L_x_453:
        /* <DEDUP_REMOVED lines=13> */
.L_x_456:
[----:B------:R-:W-:Y:S05]  /*1a390*/  BSYNC B1 ;  /* 0x0000000000017941 */ /* 0x000fea0003800000 */
.L_x_455:
        /* <DEDUP_REMOVED lines=13> */
.L_x_458:
[----:B------:R-:W-:Y:S05]  /*1a470*/  BSYNC B1 ;  /* 0x0000000000017941 */ /* 0x000fea0003800000 */
.L_x_457:
        /* <DEDUP_REMOVED lines=13> */
.L_x_460:
[----:B------:R-:W-:Y:S05]  /*1a550*/  BSYNC B1 ;  /* 0x0000000000017941 */ /* 0x000fea0003800000 */
.L_x_459:
        /* <DEDUP_REMOVED lines=13> */
.L_x_462:
[----:B------:R-:W-:Y:S05]  /*1a630*/  BSYNC B1 ;  /* 0x0000000000017941 */ /* 0x000fea0003800000 */
.L_x_461:
        /* <DEDUP_REMOVED lines=13> */
.L_x_464:
[----:B------:R-:W-:Y:S05]  /*1a710*/  BSYNC B1 ;  /* 0x0000000000017941 */ /* 0x000fea0003800000 */
.L_x_463:
        /* <DEDUP_REMOVED lines=13> */
.L_x_466:
[----:B------:R-:W-:Y:S05]  /*1a7f0*/  BSYNC B1 ;  /* 0x0000000000017941 */ /* 0x000fea0003800000 */
.L_x_465:
        /* <DEDUP_REMOVED lines=13> */
.L_x_468:
[----:B------:R-:W-:Y:S05]  /*1a8d0*/  BSYNC B1 ;  /* 0x0000000000017941 */ /* 0x000fea0003800000 */
.L_x_467:
        /* <DEDUP_REMOVED lines=13> */
.L_x_470:
[----:B------:R-:W-:Y:S05]  /*1a9b0*/  BSYNC B1 ;  /* 0x0000000000017941 */ /* 0x000fea0003800000 */
.L_x_469:
        /* <DEDUP_REMOVED lines=13> */
.L_x_472:
[----:B------:R-:W-:Y:S05]  /*1aa90*/  BSYNC B1 ;  /* 0x0000000000017941 */ /* 0x000fea0003800000 */
.L_x_471:
        /* <DEDUP_REMOVED lines=13> */
.L_x_474:
[----:B------:R-:W-:Y:S05]  /*1ab70*/  BSYNC B1 ;  /* 0x0000000000017941 */ /* 0x000fea0003800000 */
.L_x_473:
        /* <DEDUP_REMOVED lines=13> */
.L_x_476:
[----:B------:R-:W-:Y:S05]  /*1ac50*/  BSYNC B1 ;  /* 0x0000000000017941 */ /* 0x000fea0003800000 */
.L_x_475:
        /* <DEDUP_REMOVED lines=13> */
.L_x_478:
[----:B------:R-:W-:Y:S05]  /*1ad30*/  BSYNC B1 ;  /* 0x0000000000017941 */ /* 0x000fea0003800000 */
.L_x_477:
        /* <DEDUP_REMOVED lines=13> */
.L_x_480:
[----:B------:R-:W-:Y:S05]  /*1ae10*/  BSYNC B1 ;  /* 0x0000000000017941 */ /* 0x000fea0003800000 */
.L_x_479:
        /* <DEDUP_REMOVED lines=13> */
.L_x_482:
[----:B------:R-:W-:Y:S05]  /*1aef0*/  BSYNC B1 ;  /* 0x0000000000017941 */ /* 0x000fea0003800000 */
.L_x_481:
        /* <DEDUP_REMOVED lines=13> */
.L_x_484:
[----:B------:R-:W-:Y:S05]  /*1afd0*/  BSYNC B1 ;  /* 0x0000000000017941 */ /* 0x000fea0003800000 */
.L_x_483:
        /* <DEDUP_REMOVED lines=13> */
.L_x_486:
[----:B------:R-:W-:Y:S05]  /*1b0b0*/  BSYNC B1 ;  /* 0x0000000000017941 */ /* 0x000fea0003800000 */
.L_x_485:
        /* <DEDUP_REMOVED lines=13> */
.L_x_488:
[----:B------:R-:W-:Y:S05]  /*1b190*/  BSYNC B1 ;  /* 0x0000000000017941 */ /* 0x000fea0003800000 */
.L_x_487:
        /* <DEDUP_REMOVED lines=13> */
.L_x_490:
[----:B------:R-:W-:Y:S05]  /*1b270*/  BSYNC B1 ;  /* 0x0000000000017941 */ /* 0x000fea0003800000 */
.L_x_489:
        /* <DEDUP_REMOVED lines=13> */
.L_x_492:
[----:B------:R-:W-:Y:S05]  /*1b350*/  BSYNC B1 ;  /* 0x0000000000017941 */ /* 0x000fea0003800000 */
.L_x_491:
        /* <DEDUP_REMOVED lines=13> */
.L_x_494:
[----:B------:R-:W-:Y:S05]  /*1b430*/  BSYNC B1 ;  /* 0x0000000000017941 */ /* 0x000fea0003800000 */
.L_x_493:
        /* <DEDUP_REMOVED lines=13> */
.L_x_496:
[----:B------:R-:W-:Y:S05]  /*1b510*/  BSYNC B1 ;  /* 0x0000000000017941 */ /* 0x000fea0003800000 */
.L_x_495:
        /* <DEDUP_REMOVED lines=13> */
.L_x_498:
[----:B------:R-:W-:Y:S05]  /*1b5f0*/  BSYNC B1 ;  /* 0x0000000000017941 */ /* 0x000fea0003800000 */
.L_x_497:
        /* <DEDUP_REMOVED lines=13> */
.L_x_500:
[----:B------:R-:W-:Y:S05]  /*1b6d0*/  BSYNC B1 ;  /* 0x0000000000017941 */ /* 0x000fea0003800000 */
.L_x_499:
        /* <DEDUP_REMOVED lines=13> */
.L_x_502:
[----:B------:R-:W-:Y:S05]  /*1b7b0*/  BSYNC B1 ;  /* 0x0000000000017941 */ /* 0x000fea0003800000 */
.L_x_501:
        /* <DEDUP_REMOVED lines=13> */
.L_x_504:
[----:B------:R-:W-:Y:S05]  /*1b890*/  BSYNC B1 ;  /* 0x0000000000017941 */ /* 0x000fea0003800000 */
.L_x_503:
        /* <DEDUP_REMOVED lines=13> */
.L_x_506:
[----:B------:R-:W-:Y:S05]  /*1b970*/  BSYNC B1 ;  /* 0x0000000000017941 */ /* 0x000fea0003800000 */
.L_x_505:
        /* <DEDUP_REMOVED lines=13> */
.L_x_508:
[----:B------:R-:W-:Y:S05]  /*1ba50*/  BSYNC B1 ;  /* 0x0000000000017941 */ /* 0x000fea0003800000 */
.L_x_507:
        /* <DEDUP_REMOVED lines=13> */
.L_x_510:
[----:B------:R-:W-:Y:S05]  /*1bb30*/  BSYNC B1 ;  /* 0x0000000000017941 */ /* 0x000fea0003800000 */
.L_x_509:
        /* <DEDUP_REMOVED lines=13> */
.L_x_512:
[----:B------:R-:W-:Y:S05]  /*1bc10*/  BSYNC B1 ;  /* 0x0000000000017941 */ /* 0x000fea0003800000 */
.L_x_511:
        /* <DEDUP_REMOVED lines=13> */
.L_x_514:
[----:B------:R-:W-:Y:S05]  /*1bcf0*/  BSYNC B1 ;  /* 0x0000000000017941 */ /* 0x000fea0003800000 */
.L_x_513:
        /* <DEDUP_REMOVED lines=13> */
.L_x_516:
[----:B------:R-:W-:Y:S05]  /*1bdd0*/  BSYNC B1 ;  /* 0x0000000000017941 */ /* 0x000fea0003800000 */
.L_x_515:
        /* <DEDUP_REMOVED lines=13> */
.L_x_518:
[----:B------:R-:W-:Y:S05]  /*1beb0*/  BSYNC B1 ;  /* 0x0000000000017941 */ /* 0x000fea0003800000 */
.L_x_517:
        /* <DEDUP_REMOVED lines=13> */
.L_x_520:
[----:B------:R-:W-:Y:S05]  /*1bf90*/  BSYNC B1 ;  /* 0x0000000000017941 */ /* 0x000fea0003800000 */
.L_x_519:
        /* <DEDUP_REMOVED lines=13> */
.L_x_522:
[----:B------:R-:W-:Y:S05]  /*1c070*/  BSYNC B1 ;  /* 0x0000000000017941 */ /* 0x000fea0003800000 */
.L_x_521:
        /* <DEDUP_REMOVED lines=13> */
.L_x_524:
[----:B------:R-:W-:Y:S05]  /*1c150*/  BSYNC B1 ;  /* 0x0000000000017941 */ /* 0x000fea0003800000 */
.L_x_523:
        /* <DEDUP_REMOVED lines=13> */
.L_x_526:
[----:B------:R-:W-:Y:S05]  /*1c230*/  BSYNC B1 ;  /* 0x0000000000017941 */ /* 0x000fea0003800000 */
.L_x_525:
        /* <DEDUP_REMOVED lines=13> */
.L_x_528:
[----:B------:R-:W-:Y:S05]  /*1c310*/  BSYNC B1 ;  /* 0x0000000000017941 */ /* 0x000fea0003800000 */
.L_x_527:
        /* <DEDUP_REMOVED lines=13> */
.L_x_530:
[----:B------:R-:W-:Y:S05]  /*1c3f0*/  BSYNC B1 ;  /* 0x0000000000017941 */ /* 0x000fea0003800000 */
.L_x_529:
        /* <DEDUP_REMOVED lines=13> */
.L_x_532:
[----:B------:R-:W-:Y:S05]  /*1c4d0*/  BSYNC B1 ;  /* 0x0000000000017941 */ /* 0x000fea0003800000 */
.L_x_531:
        /* <DEDUP_REMOVED lines=13> */
.L_x_534:
[----:B------:R-:W-:Y:S05]  /*1c5b0*/  BSYNC B1 ;  /* 0x0000000000017941 */ /* 0x000fea0003800000 */
.L_x_533:
        /* <DEDUP_REMOVED lines=13> */
.L_x_536:
[----:B------:R-:W-:Y:S05]  /*1c690*/  BSYNC B1 ;  /* 0x0000000000017941 */ /* 0x000fea0003800000 */
.L_x_535:
        /* <DEDUP_REMOVED lines=13> */
.L_x_538:
[----:B------:R-:W-:Y:S05]  /*1c770*/  BSYNC B1 ;  /* 0x0000000000017941 */ /* 0x000fea0003800000 */
.L_x_537:
        /* <DEDUP_REMOVED lines=13> */
.L_x_540:
[----:B------:R-:W-:Y:S05]  /*1c850*/  BSYNC B1 ;  /* 0x0000000000017941 */ /* 0x000fea0003800000 */
.L_x_539:
[----:B--234-:R-:W2:Y:S01]  /*1c860*/  LDL.LU R3, [R1+0x44c] ;  /* 0x00044c0001037983 */ /* 0x01cea20000300800 */
        /* <DEDUP_REMOVED lines=12> */
.L_x_542:
[----:B------:R-:W-:Y:S05]  /*1c930*/  BSYNC B1 ;  /* 0x0000000000017941 */ /* 0x000fea0003800000 */
.L_x_541:
[----:B--2---:R-:W2:Y:S01]  /*1c940*/  LDL.LU R3, [R1+0x450] ;  /* 0x0004500001037983 */ /* 0x004ea20000300800 */
        /* <DEDUP_REMOVED lines=12> */
.L_x_544:
[----:B------:R-:W-:Y:S05]  /*1ca10*/  BSYNC B1 ;  /* 0x0000000000017941 */ /* 0x000fea0003800000 */
.L_x_543:
[----:B------:R-:W-:Y:S05]  /*1ca20*/  @P1 BRA `(.L_x_545) ;  /* 0x00000048008c1947 */ /* 0x000fea0003800000 */
[----:B------:R-:W2:Y:S01]  /*1ca30*/  LDL.LU R2, [R1+0x454] ;  /* 0x0004540001027983 */ /* 0x000ea20000300800 */
[----:B-----5:R-:W-:-:S04]  /*1ca40*/  LOP3.LUT R0, R0, 0xff, RZ, 0xc0, !PT ;  /* 0x000000ff00007812 */ /* 0x020fc800078ec0ff */
[----:B------:R-:W-:-:S05]  /*1ca50*/  F2FP.F16.E4M3.UNPACK_B R0, R0 ;  /* 0x00000000ff00723e */ /* 0x000fca00020006ff */
[----:B------:R-:W-:-:S05]  /*1ca60*/  HADD2.F32 R0, -RZ, R0.H0_H0 ;  /* 0x20000000ff007230 */ /* 0x000fca0000004100 */
[----:B------:R-:W-:-:S04]  /*1ca70*/  FMUL R0, R0, UR23 ;  /* 0x0000001700007c20 */ /* 0x000fc80008400000 */
[----:B--2---:R-:W-:-:S05]  /*1ca80*/  FFMA R0, R2, UR22, R0 ;  /* 0x0000001602007c23 */ /* 0x004fca0008000000 */
[----:B------:R-:W-:-:S05]  /*1ca90*/  F2FP.SATFINITE.E4M3.F32.PACK_AB_MERGE_C R3, RZ, R0, RZ ;  /* 0x00000000ff03723e */ /* 0x000fca00048070ff */
[----:B------:R2:W-:Y:S01]  /*1caa0*/  STG.E.U8 desc[UR20][R26.64+0xf9], R3 ;  /* 0x0000f9031a007986 */ /* 0x0005e2000c101114 */
[----:B------:R-:W-:Y:S05]  /*1cab0*/  BRA `(.L_x_545) ;  /* 0x0000004800687947 */ /* 0x000fea0003800000 */
.L_x_32:
[----:B------:R-:W-:Y:S01]  /*1cac0*/  ISETP.GE.AND P3, PT, R32, 0x1, PT ;  /* 0x000000012000780c */ /* 0x000fe20003f66270 */
[----:B------:R-:W-:Y:S01]  /*1cad0*/  FMUL R4, R4, UR22 ;  /* 0x0000001604047c20 */ /* 0x000fe20008400000 */
[----:B------:R-:W2:Y:S02]  /*1cae0*/  LDL.LU R35, [R1+0x200] ;  /* 0x0002000001237983 */ /* 0x000ea40000300800 */
[----:B------:R-:W-:Y:S02]  /*1caf0*/  ISETP.LT.OR P0, PT, R0, 0x1, !P3 ;  /* 0x000000010000780c */ /* 0x000fe40005f01670 */
[----:B------:R-:W-:Y:S01]  /*1cb00*/  F2FP.SATFINITE.E4M3.F32.PACK_AB_MERGE_C R4, RZ, R4, RZ ;  /* 0x00000004ff04723e */ /* 0x000fe200048070ff */
[----:B------:R-:W-:Y:S01]  /*1cb10*/  FMUL R5, R5, UR22 ;  /* 0x0000001605057c20 */ /* 0x000fe20008400000 */
[----:B------:R-:W-:Y:S01]  /*1cb20*/  ISETP.GE.AND P2, PT, R32, 0x9, PT ;  /* 0x000000092000780c */ /* 0x000fe20003f46270 */
[----:B------:R-:W-:Y:S01]  /*1cb30*/  FMUL R6, R6, UR22 ;  /* 0x0000001606067c20 */ /* 0x000fe20008400000 */
[----:B------:R-:W-:Y:S01]  /*1cb40*/  FMUL R7, R7, UR22 ;  /* 0x0000001607077c20 */ /* 0x000fe20008400000 */
[----:B------:R-:W-:Y:S01]  /*1cb50*/  ISETP.LT.OR P1, PT, R0, 0x9, !P3 ;  /* 0x000000090000780c */ /* 0x000fe20005f21670 */
[----:B------:R-:W-:Y:S01]  /*1cb60*/  FMUL R8, R8, UR22 ;  /* 0x0000001608087c20 */ /* 0x000fe20008400000 */
[----:B------:R-:W-:Y:S01]  /*1cb70*/  FMUL R9, R9, UR22 ;  /* 0x0000001609097c20 */ /* 0x000fe20008400000 */
[----:B------:R-:W-:Y:S01]  /*1cb80*/  FMUL R10, R10, UR22 ;  /* 0x000000160a0a7c20 */ /* 0x000fe20008400000 */
[----:B------:R-:W-:Y:S01]  /*1cb90*/  FMUL R11, R11, UR22 ;  /* 0x000000160b0b7c20 */ /* 0x000fe20008400000 */
[----:B------:R-:W-:Y:S01]  /*1cba0*/  FMUL R12, R12, UR22 ;  /* 0x000000160c0c7c20 */ /* 0x000fe20008400000 */
[----:B------:R-:W-:Y:S01]  /*1cbb0*/  @!P0 STG.E.U8 desc[UR20][R2.64], R4 ;  /* 0x0000000402008986 */ /* 0x000fe2000c101114 */
[----:B------:R-:W-:-:S02]  /*1cbc0*/  ISETP.LT.OR P0, PT, R0, 0x2, !P3 ;  /* 0x000000020000780c */ /* 0x000fc40005f01670 */
[----:B------:R-:W-:Y:S01]  /*1cbd0*/  F2FP.SATFINITE.E4M3.F32.PACK_AB_MERGE_C R5, RZ, R5, RZ ;  /* 0x00000005ff05723e */ /* 0x000fe200048070ff */
[----:B------:R-:W-:Y:S01]  /*1cbe0*/  FMUL R13, R13, UR22 ;  /* 0x000000160d0d7c20 */ /* 0x000fe20008400000 */
[----:B------:R-:W-:Y:S01]  /*1cbf0*/  F2FP.SATFINITE.E4M3.F32.PACK_AB_MERGE_C R6, RZ, R6, RZ ;  /* 0x00000006ff06723e */ /* 0x000fe200048070ff */
[----:B------:R-:W-:Y:S01]  /*1cc00*/  FMUL R14, R14, UR22 ;  /* 0x000000160e0e7c20 */ /* 0x000fe20008400000 */
[----:B------:R-:W-:Y:S01]  /*1cc10*/  FMUL R15, R15, UR22 ;  /* 0x000000160f0f7c20 */ /* 0x000fe20008400000 */
[----:B------:R-:W-:Y:S01]  /*1cc20*/  FMUL R16, R16, UR22 ;  /* 0x0000001610107c20 */ /* 0x000fe20008400000 */
[----:B------:R-:W-:Y:S01]  /*1cc30*/  FMUL R17, R17, UR22 ;  /* 0x0000001611117c20 */ /* 0x000fe20008400000 */
[----:B------:R-:W-:Y:S01]  /*1cc40*/  FMUL R18, R18, UR22 ;  /* 0x0000001612127c20 */ /* 0x000fe20008400000 */
[----:B------:R-:W-:Y:S01]  /*1cc50*/  FMUL R19, R19, UR22 ;  /* 0x0000001613137c20 */ /* 0x000fe20008400000 */
[----:B------:R-:W-:Y:S01]  /*1cc60*/  FMUL R20, R20, UR22 ;  /* 0x0000001614147c20 */ /* 0x000fe20008400000 */
[----:B------:R-:W-:Y:S01]  /*1cc70*/  FMUL R21, R21, UR22 ;  /* 0x0000001615157c20 */ /* 0x000fe20008400000 */
[----:B------:R0:W-:Y:S01]  /*1cc80*/  @!P0 STG.E.U8 desc[UR20][R2.64+0x1], R5 ;  /* 0x0000010502008986 */ /* 0x0001e2000c101114 */
[----:B------:R-:W-:-:S02]  /*1cc90*/  ISETP.LT.OR P0, PT, R0, 0x1, !P2 ;  /* 0x000000010000780c */ /* 0x000fc40005701670 */
[----:B------:R-:W-:Y:S01]  /*1cca0*/  F2FP.SATFINITE.E4M3.F32.PACK_AB_MERGE_C R7, RZ, R7, RZ ;  /* 0x00000007ff07723e */ /* 0x000fe200048070ff */
[----:B------:R-:W4:Y:S01]  /*1ccb0*/  LDL.LU R34, [R1+0x204] ;  /* 0x0002040001227983 */ /* 0x000f220000300800 */
[----:B------:R-:W-:Y:S02]  /*1ccc0*/  F2FP.SATFINITE.E4M3.F32.PACK_AB_MERGE_C R8, RZ, R8, RZ ;  /* 0x00000008ff08723e */ /* 0x000fe400048070ff */
[----:B------:R-:W-:Y:S01]  /*1ccd0*/  F2FP.SATFINITE.E4M3.F32.PACK_AB_MERGE_C R9, RZ, R9, RZ ;  /* 0x00000009ff09723e */ /* 0x000fe200048070ff */
[----:B------:R-:W5:Y:S01]  /*1cce0*/  LDL.LU R38, [R1+0x208] ;  /* 0x0002080001267983 */ /* 0x000f620000300800 */
[----:B------:R-:W-:Y:S02]  /*1ccf0*/  ISETP.LT.OR P5, PT, R0, 0xa, !P2 ;  /* 0x0000000a0000780c */ /* 0x000fe400057a1670 */
[----:B------:R-:W-:Y:S01]  /*1cd00*/  F2FP.SATFINITE.E4M3.F32.PACK_AB_MERGE_C R10, RZ, R10, RZ ;  /* 0x0000000aff0a723e */ /* 0x000fe200048070ff */
[----:B------:R-:W-:Y:S01]  /*1cd10*/  FMUL R22, R22, UR22 ;  /* 0x0000001616167c20 */ /* 0x000fe20008400000 */
[----:B------:R-:W-:Y:S01]  /*1cd20*/  F2FP.SATFINITE.E4M3.F32.PACK_AB_MERGE_C R11, RZ, R11, RZ ;  /* 0x0000000bff0b723e */ /* 0x000fe200048070ff */
[----:B------:R-:W-:Y:S01]  /*1cd30*/  @!P0 STG.E.U8 desc[UR20][R24.64], R6 ;  /* 0x0000000618008986 */ /* 0x000fe2000c101114 */
[----:B------:R-:W-:-:S02]  /*1cd40*/  ISETP.LT.OR P0, PT, R0, 0x2, !P2 ;  /* 0x000000020000780c */ /* 0x000fc40005701670 */
[----:B------:R-:W-:Y:S01]  /*1cd50*/  F2FP.SATFINITE.E4M3.F32.PACK_AB_MERGE_C R12, RZ, R12, RZ ;  /* 0x0000000cff0c723e */ /* 0x000fe200048070ff */
[----:B------:R-:W3:Y:S01]  /*1cd60*/  LDL.LU R37, [R1+0x20c] ;  /* 0x00020c0001257983 */ /* 0x000ee20000300800 */
[----:B------:R-:W-:Y:S02]  /*1cd70*/  F2FP.SATFINITE.E4M3.F32.PACK_AB_MERGE_C R13, RZ, R13, RZ ;  /* 0x0000000dff0d723e */ /* 0x000fe400048070ff */
[----:B------:R-:W-:Y:S01]  /*1cd80*/  F2FP.SATFINITE.E4M3.F32.PACK_AB_MERGE_C R14, RZ, R14, RZ ;  /* 0x0000000eff0e723e */ /* 0x000fe200048070ff */
[----:B------:R-:W-:Y:S01]  /*1cd90*/  FMUL R23, R23, UR22 ;  /* 0x0000001617177c20 */ /* 0x000fe20008400000 */
[----:B------:R-:W-:Y:S01]  /*1cda0*/  F2FP.SATFINITE.E4M3.F32.PACK_AB_MERGE_C R15, RZ, R15, RZ ;  /* 0x0000000fff0f723e */ /* 0x000fe200048070ff */
[----:B------:R-:W4:Y:S04]  /*1cdb0*/  LDL.LU R33, [R1+0x210] ;  /* 0x0002100001217983 */ /* 0x000f280000300800 */
[----:B------:R1:W-:Y:S01]  /*1cdc0*/  @!P0 STG.E.U8 desc[UR20][R24.64+0x1], R7 ;  /* 0x0000010718008986 */ /* 0x0003e2000c101114 */
[----:B------:R-:W-:-:S03]  /*1cdd0*/  ISETP.LT.OR P0, PT, R0, 0xa, !P3 ;  /* 0x0000000a0000780c */ /* 0x000fc60005f01670 */
[----:B------:R-:W-:Y:S01]  /*1cde0*/  @!P1 STG.E.U8 desc[UR20][R2.64+0x8], R8 ;  /* 0x0000080802009986 */ /* 0x000fe2000c101114 */
[----:B------:R-:W-:Y:S02]  /*1cdf0*/  ISETP.LT.OR P1, PT, R0, 0x9, !P2 ;  /* 0x000000090000780c */ /* 0x000fe40005721670 */
[----:B------:R-:W-:Y:S01]  /*1ce00*/  F2FP.SATFINITE.E4M3.F32.PACK_AB_MERGE_C R16, RZ, R16, RZ ;  /* 0x00000010ff10723e */ /* 0x000fe200048070ff */
[----:B------:R-:W-:Y:S01]  /*1ce10*/  FMUL R152, R152, UR22 ;  /* 0x0000001698987c20 */ /* 0x000fe20008400000 */
[----:B------:R-:W-:Y:S01]  /*1ce20*/  F2FP.SATFINITE.E4M3.F32.PACK_AB_MERGE_C R17, RZ, R17, RZ ;  /* 0x00000011ff11723e */ /* 0x000fe200048070ff */
[----:B------:R-:W3:Y:S04]  /*1ce30*/  LDL.LU R31, [R1+0x214] ;  /* 0x00021400011f7983 */ /* 0x000ee80000300800 */
[----:B------:R-:W-:Y:S01]  /*1ce40*/  @!P0 STG.E.U8 desc[UR20][R2.64+0x9], R9 ;  /* 0x0000090902008986 */ /* 0x000fe2000c101114 */
[----:B------:R-:W-:-:S03]  /*1ce50*/  ISETP.LT.OR P0, PT, R0, 0x11, !P3 ;  /* 0x000000110000780c */ /* 0x000fc60005f01670 */
[----:B------:R-:W-:Y:S01]  /*1ce60*/  @!P1 STG.E.U8 desc[UR20][R24.64+0x8], R10 ;  /* 0x0000080a18009986 */ /* 0x000fe2000c101114 */
[----:B------:R-:W-:-:S03]  /*1ce70*/  ISETP.LT.OR P1, PT, R0, 0x12, !P3 ;  /* 0x000000120000780c */ /* 0x000fc60005f21670 */
[----:B------:R-:W-:Y:S01]  /*1ce80*/  @!P5 STG.E.U8 desc[UR20][R24.64+0x9], R11 ;  /* 0x0000090b1800d986 */ /* 0x000fe2000c101114 */
[C---:B------:R-:W-:Y:S02]  /*1ce90*/  ISETP.LT.OR P5, PT, R0.reuse, 0x11, !P2 ;  /* 0x000000110000780c */ /* 0x040fe400057a1670 */
[----:B------:R-:W-:Y:S01]  /*1cea0*/  F2FP.SATFINITE.E4M3.F32.PACK_AB_MERGE_C R18, RZ, R18, RZ ;  /* 0x00000012ff12723e */ /* 0x000fe200048070ff */
[----:B------:R-:W3:Y:S01]  /*1ceb0*/  LDL.LU R30, [R1+0x218] ;  /* 0x00021800011e7983 */ /* 0x000ee20000300800 */
[----:B------:R-:W-:Y:S01]  /*1cec0*/  F2FP.SATFINITE.E4M3.F32.PACK_AB_MERGE_C R19, RZ, R19, RZ ;  /* 0x00000013ff13723e */ /* 0x000fe200048070ff */
[----:B------:R-:W-:Y:S01]  /*1ced0*/  FMUL R153, R153, UR22 ;  /* 0x0000001699997c20 */ /* 0x000fe20008400000 */
[----:B------:R-:W-:Y:S01]  /*1cee0*/  F2FP.SATFINITE.E4M3.F32.PACK_AB_MERGE_C R20, RZ, R20, RZ ;  /* 0x00000014ff14723e */ /* 0x000fe200048070ff */
[----:B------:R-:W-:Y:S01]  /*1cef0*/  @!P0 STG.E.U8 desc[UR20][R2.64+0x10], R12 ;  /* 0x0000100c02008986 */ /* 0x000fe2000c101114 */
[----:B------:R-:W-:Y:S01]  /*1cf00*/  ISETP.LT.OR P0, PT, R0, 0x12, !P2 ;  /* 0x000000120000780c */ /* 0x000fe20005701670 */
[----:B------:R-:W-:Y:S01]  /*1cf10*/  FMUL R154, R154, UR22 ;  /* 0x000000169a9a7c20 */ /* 0x000fe20008400000 */
[----:B------:R-:W-:Y:S01]  /*1cf20*/  F2FP.SATFINITE.E4M3.F32.PACK_AB_MERGE_C R21, RZ, R21, RZ ;  /* 0x00000015ff15723e */ /* 0x000fe200048070ff */
[----:B------:R-:W-:Y:S01]  /*1cf30*/  @!P1 STG.E.U8 desc[UR20][R2.64+0x11], R13 ;  /* 0x0000110d02009986 */ /* 0x000fe2000c101114 */
[C---:B------:R-:W-:Y:S01]  /*1cf40*/  ISETP.LT.OR P1, PT, R0.reuse, 0x19, !P3 ;  /* 0x000000190000780c */ /* 0x040fe20005f21670 */
[----:B------:R-:W-:Y:S01]  /*1cf50*/  FMUL R155, R155, UR22 ;  /* 0x000000169b9b7c20 */ /* 0x000fe20008400000 */
[----:B------:R-:W-:Y:S01]  /*1cf60*/  F2FP.SATFINITE.E4M3.F32.PACK_AB_MERGE_C R22, RZ, R22, RZ ;  /* 0x00000016ff16723e */ /* 0x000fe200048070ff */
[----:B------:R-:W-:Y:S01]  /*1cf70*/  @!P5 STG.E.U8 desc[UR20][R24.64+0x10], R14 ;  /* 0x0000100e1800d986 */ /* 0x000fe2000c101114 */
[----:B------:R-:W-:Y:S01]  /*1cf80*/  ISETP.LT.OR P5, PT, R0, 0x1a, !P3 ;  /* 0x0000001a0000780c */ /* 0x000fe20005fa1670 */
[----:B------:R-:W-:Y:S01]  /*1cf90*/  FMUL R156, R156, UR22 ;  /* 0x000000169c9c7c20 */ /* 0x000fe20008400000 */
[----:B------:R-:W-:Y:S01]  /*1cfa0*/  F2FP.SATFINITE.E4M3.F32.PACK_AB_MERGE_C R23, RZ, R23, RZ ;  /* 0x00000017ff17723e */ /* 0x000fe200048070ff */
[----:B------:R-:W-:Y:S01]  /*1cfb0*/  FMUL R157, R157, UR22 ;  /* 0x000000169d9d7c20 */ /* 0x000fe20008400000 */
[----:B------:R-:W-:Y:S01]  /*1cfc0*/  F2FP.SATFINITE.E4M3.F32.PACK_AB_MERGE_C R152, RZ, R152, RZ ;  /* 0x00000098ff98723e */ /* 0x000fe200048070ff */
[----:B------:R-:W-:Y:S01]  /*1cfd0*/  @!P0 STG.E.U8 desc[UR20][R24.64+0x11], R15 ;  /* 0x0000110f18008986 */ /* 0x000fe2000c101114 */
[----:B------:R-:W-:Y:S01]  /*1cfe0*/  ISETP.LT.OR P0, PT, R0, 0x19, !P2 ;  /* 0x000000190000780c */ /* 0x000fe20005701670 */
[----:B------:R-:W-:Y:S01]  /*1cff0*/  FMUL R158, R158, UR22 ;  /* 0x000000169e9e7c20 */ /* 0x000fe20008400000 */
[C---:B------:R-:W-:Y:S01]  /*1d000*/  ISETP.LT.OR P6, PT, R0.reuse, 0x2a, !P2 ;  /* 0x0000002a0000780c */ /* 0x040fe200057c1670 */
        /* <DEDUP_REMOVED lines=57> */
[----:B0-----:R-:W-:Y:S01]  /*1d3a0*/  F2FP.SATFINITE.E4M3.F32.PACK_AB_MERGE_C R5, RZ, R168, RZ ;  /* 0x000000a8ff05723e */ /* 0x001fe200048070ff */
[----:B------:R-:W-:Y:S01]  /*1d3b0*/  @!P1 STG.E.U8 desc[UR20][R2.64+0x31], R157 ;  /* 0x0000319d02009986 */ /* 0x000fe2000c101114 */
[C---:B------:R-:W-:Y:S01]  /*1d3c0*/  ISETP.LT.OR P1, PT, R0.reuse, 0x3a, !P3 ;  /* 0x0000003a0000780c */ /* 0x040fe20005f21670 */
[----:B------:R-:W-:Y:S01]  /*1d3d0*/  FMUL R175, R175, UR22 ;  /* 0x00000016afaf7c20 */ /* 0x000fe20008400000 */
[----:B------:R-:W-:Y:S01]  /*1d3e0*/  F2FP.SATFINITE.E4M3.F32.PACK_AB_MERGE_C R169, RZ, R169, RZ ;  /* 0x000000a9ffa9723e */ /* 0x000fe200048070ff */
[----:B------:R-:W-:Y:S01]  /*1d3f0*/  @!P5 STG.E.U8 desc[UR20][R24.64+0x30], R158 ;  /* 0x0000309e1800d986 */ /* 0x000fe2000c101114 */
[----:B------:R-:W-:Y:S01]  /*1d400*/  ISETP.LT.OR P5, PT, R0, 0x39, !P2 ;  /* 0x000000390000780c */ /* 0x000fe200057a1670 */
[----:B------:R-:W-:Y:S01]  /*1d410*/  FMUL R176, R176, UR22 ;  /* 0x00000016b0b07c20 */ /* 0x000fe20008400000 */
[----:B-1----:R-:W-:Y:S01]  /*1d420*/  F2FP.SATFINITE.E4M3.F32.PACK_AB_MERGE_C R7, RZ, R170, RZ ;  /* 0x000000aaff07723e */ /* 0x002fe200048070ff */
        /* <DEDUP_REMOVED lines=23> */
[----:B------:R-:W-:Y:S01]  /*1d5a0*/  FMUL R183, R183, UR22 ;  /* 0x00000016b7b77c20 */ /* 0x000fe20008400000 */
        /* <DEDUP_REMOVED lines=12> */
[----:B------:R0:W-:Y:S01]  /*1d670*/  @!P0 STG.E.U8 desc[UR20][R2.64+0x48], R5 ;  /* 0x0000480502008986 */ /* 0x0001e2000c101114 */
[----:B------:R-:W-:Y:S01]  /*1d680*/  ISETP.LT.OR P0, PT, R0, 0x51, !P3 ;  /* 0x000000510000780c */ /* 0x000fe20005f01670 */
[----:B------:R-:W-:Y:S01]  /*1d690*/  FMUL R188, R188, UR22 ;  /* 0x00000016bcbc7c20 */ /* 0x000fe20008400000 */
[----:B------:R-:W-:Y:S01]  /*1d6a0*/  F2FP.SATFINITE.E4M3.F32.PACK_AB_MERGE_C R185, RZ, R185, RZ ;  /* 0x000000b9ffb9723e */ /* 0x000fe200048070ff */
[----:B------:R-:W-:Y:S01]  /*1d6b0*/  @!P1 STG.E.U8 desc[UR20][R2.64+0x49], R169 ;  /* 0x000049a902009986 */ /* 0x000fe2000c101114 */
[C---:B------:R-:W-:Y:S01]  /*1d6c0*/  ISETP.LT.OR P1, PT, R0.reuse, 0x52, !P3 ;  /* 0x000000520000780c */ /* 0x040fe20005f21670 */
[----:B------:R-:W-:Y:S01]  /*1d6d0*/  FMUL R189, R189, UR22 ;  /* 0x00000016bdbd7c20 */ /* 0x000fe20008400000 */
[----:B------:R-:W-:Y:S01]  /*1d6e0*/  F2FP.SATFINITE.E4M3.F32.PACK_AB_MERGE_C R187, RZ, R187, RZ ;  /* 0x000000bbffbb723e */ /* 0x000fe200048070ff */
[----:B------:R1:W-:Y:S01]  /*1d6f0*/  @!P5 STG.E.U8 desc[UR20][R24.64+0x48], R7 ;  /* 0x000048071800d986 */ /* 0x0003e2000c101114 */
[----:B------:R-:W-:Y:S01]  /*1d700*/  ISETP.LT.OR P5, PT, R0, 0x51, !P2 ;  /* 0x000000510000780c */ /* 0x000fe200057a1670 */
[----:B------:R-:W-:Y:S01]  /*1d710*/  FMUL R190, R190, UR22 ;  /* 0x00000016bebe7c20 */ /* 0x000fe20008400000 */
[----:B------:R-:W-:Y:S01]  /*1d720*/  FMUL R191, R191, UR22 ;  /* 0x00000016bfbf7c20 */ /* 0x000fe20008400000 */
[----:B0-----:R-:W-:Y:S01]  /*1d730*/  F2FP.SATFINITE.E4M3.F32.PACK_AB_MERGE_C R5, RZ, R172, RZ ;  /* 0x000000acff05723e */ /* 0x001fe200048070ff */
[----:B------:R-:W-:Y:S01]  /*1d740*/  @!P6 STG.E.U8 desc[UR20][R24.64+0x49], R171 ;  /* 0x000049ab1800e986 */ /* 0x000fe2000c101114 */
[----:B------:R-:W-:Y:S01]  /*1d750*/  ISETP.LT.OR P6, PT, R0, 0x52, !P2 ;  /* 0x000000520000780c */ /* 0x000fe200057c1670 */
[----:B------:R-:W-:Y:S01]  /*1d760*/  FMUL R192, R192, UR22 ;  /* 0x00000016c0c07c20 */ /* 0x000fe20008400000 */
[----:B------:R-:W-:Y:S01]  /*1d770*/  F2FP.SATFINITE.E4M3.F32.PACK_AB_MERGE_C R189, RZ, R189, RZ ;  /* 0x000000bdffbd723e */ /* 0x000fe200048070ff */
[----:B------:R0:W-:Y:S01]  /*1d780*/  @!P0 STG.E.U8 desc[UR20][R2.64+0x50], R5 ;  /* 0x0000500502008986 */ /* 0x0001e2000c101114 */
[C---:B------:R-:W-:Y:S01]  /*1d790*/  ISETP.LT.OR P0, PT, R0.reuse, 0x59, !P3 ;  /* 0x000000590000780c */ /* 0x040fe20005f01670 */
[----:B------:R-:W-:Y:S01]  /*1d7a0*/  FMUL R193, R193, UR22 ;  /* 0x00000016c1c17c20 */ /* 0x000fe20008400000 */
[----:B-1----:R-:W-:Y:S01]  /*1d7b0*/  F2FP.SATFINITE.E4M3.F32.PACK_AB_MERGE_C R7, RZ, R174, RZ ;  /* 0x000000aeff07723e */ /* 0x002fe200048070ff */
[----:B------:R-:W-:Y:S01]  /*1d7c0*/  @!P1 STG.E.U8 desc[UR20][R2.64+0x51], R173 ;  /* 0x000051ad02009986 */ /* 0x000fe2000c101114 */
[----:B------:R-:W-:Y:S01]  /*1d7d0*/  ISETP.LT.OR P1, PT, R0, 0x5a, !P3 ;  /* 0x0000005a0000780c */ /* 0x000fe20005f21670 */
        /* <DEDUP_REMOVED lines=8> */
[C---:B------:R-:W-:Y:S01]  /*1d860*/  ISETP.LT.OR P6, PT, R0.reuse, 0x5a, !P2 ;  /* 0x0000005a0000780c */ /* 0x040fe200057c1670 */
[----:B------:R-:W-:Y:S01]  /*1d870*/  FMUL R197, R197, UR22 ;  /* 0x00000016c5c57c20 */ /* 0x000fe20008400000 */
[----:B------:R-:W-:Y:S01]  /*1d880*/  F2FP.SATFINITE.E4M3.F32.PACK_AB_MERGE_C R193, RZ, R193, RZ ;  /* 0x000000c1ffc1723e */ /* 0x000fe200048070ff */
[----:B------:R0:W-:Y:S01]  /*1d890*/  @!P0 STG.E.U8 desc[UR20][R2.64+0x58], R5 ;  /* 0x0000580502008986 */ /* 0x0001e2000c101114 */
[----:B------:R-:W-:Y:S01]  /*1d8a0*/  ISETP.LT.OR P0, PT, R0, 0x61, !P3 ;  /* 0x000000610000780c */ /* 0x000fe20005f01670 */
[----:B------:R-:W-:Y:S01]  /*1d8b0*/  FMUL R198, R198, UR22 ;  /* 0x00000016c6c67c20 */ /* 0x000fe20008400000 */
[----:B-1----:R-:W-:Y:S01]  /*1d8c0*/  F2FP.SATFINITE.E4M3.F32.PACK_AB_MERGE_C R7, RZ, R178, RZ ;  /* 0x000000b2ff07723e */ /* 0x002fe200048070ff */
[----:B------:R-:W-:Y:S01]  /*1d8d0*/  @!P1 STG.E.U8 desc[UR20][R2.64+0x59], R177 ;  /* 0x000059b102009986 */ /* 0x000fe2000c101114 */
[C---:B------:R-:W-:Y:S01]  /*1d8e0*/  ISETP.LT.OR P1, PT, R0.reuse, 0x62, !P3 ;  /* 0x000000620000780c */ /* 0x040fe20005f21670 */
[----:B------:R-:W-:Y:S01]  /*1d8f0*/  FMUL R199, R199, UR22 ;  /* 0x00000016c7c77c20 */ /* 0x000fe20008400000 */
[----:B------:R-:W-:Y:S01]  /*1d900*/  F2FP.SATFINITE.E4M3.F32.PACK_AB_MERGE_C R195, RZ, R195, RZ ;  /* 0x000000c3ffc3723e */ /* 0x000fe200048070ff */
[----:B------:R1:W-:Y:S01]  /*1d910*/  @!P5 STG.E.U8 desc[UR20][R24.64+0x58], R7 ;  /* 0x000058071800d986 */ /* 0x0003e2000c101114 */
[----:B------:R-:W-:Y:S01]  /*1d920*/  ISETP.LT.OR P5, PT, R0, 0x61, !P2 ;  /* 0x000000610000780c */ /* 0x000fe200057a1670 */
[----:B------:R-:W-:Y:S01]  /*1d930*/  FMUL R200, R200, UR22 ;  /* 0x00000016c8c87c20 */ /* 0x000fe20008400000 */
[----:B------:R-:W-:Y:S01]  /*1d940*/  F2FP.SATFINITE.E4M3.F32.PACK_AB_MERGE_C R197, RZ, R197, RZ ;  /* 0x000000c5ffc5723e */ /* 0x000fe200048070ff */
[----:B------:R-:W-:Y:S01]  /*1d950*/  @!P6 STG.E.U8 desc[UR20][R24.64+0x59], R179 ;  /* 0x000059b31800e986 */ /* 0x000fe2000c101114 */
[----:B0-----:R-:W-:Y:S01]  /*1d960*/  F2FP.SATFINITE.E4M3.F32.PACK_AB_MERGE_C R5, RZ, R180, RZ ;  /* 0x000000b4ff05723e */ /* 0x001fe200048070ff */
[----:B------:R-:W-:Y:S01]  /*1d970*/  FMUL R201, R201, UR22 ;  /* 0x00000016c9c97c20 */ /* 0x000fe20008400000 */
        /* <DEDUP_REMOVED lines=20> */
[----:B------:R-:W-:Y:S01]  /*1dac0*/  FMUL R208, R208, UR22 ;  /* 0x00000016d0d07c20 */ /* 0x000fe20008400000 */
        /* <DEDUP_REMOVED lines=96> */
[----:B--2---:R-:W-:Y:S01]  /*1e0d0*/  FMUL R4, R35, UR22 ;  /* 0x0000001623047c20 */ /* 0x004fe20008400000 */
[----:B------:R-:W-:Y:S01]  /*1e0e0*/  FMUL R236, R236, UR22 ;  /* 0x00000016ecec7c20 */ /* 0x000fe20008400000 */
[----:B------:R1:W-:Y:S01]  /*1e0f0*/  @!P5 STG.E.U8 desc[UR20][R24.64+0x90], R7 ;  /* 0x000090071800d986 */ /* 0x0003e2000c101114 */
[----:B------:R-:W-:Y:S01]  /*1e100*/  ISETP.LT.OR P5, PT, R0, 0x99, !P2 ;  /* 0x000000990000780c */ /* 0x000fe200057a1670 */
[----:B------:R-:W-:Y:S01]  /*1e110*/  FMUL R237, R237, UR22 ;  /* 0x00000016eded7c20 */ /* 0x000fe20008400000 */
[----:B------:R-:W-:Y:S01]  /*1e120*/  F2FP.SATFINITE.E4M3.F32.PACK_AB_MERGE_C R233, RZ, R233, RZ ;  /* 0x000000e9ffe9723e */ /* 0x000fe200048070ff */
[----:B------:R-:W-:Y:S01]  /*1e130*/  @!P6 STG.E.U8 desc[UR20][R24.64+0x91], R207 ;  /* 0x000091cf1800e986 */ /* 0x000fe2000c101114 */
[----:B0-----:R-:W-:-:S02]  /*1e140*/  F2FP.SATFINITE.E4M3.F32.PACK_AB_MERGE_C R5, RZ, R208, RZ ;  /* 0x000000d0ff05723e */ /* 0x001fc400048070ff */
[----:B------:R-:W-:Y:S01]  /*1e150*/  ISETP.LT.OR P6, PT, R0, 0x9a, !P2 ;  /* 0x0000009a0000780c */ /* 0x000fe200057c1670 */
[----:B------:R-:W2:Y:S01]  /*1e160*/  LDL.LU R36, [R1+0x21c] ;  /* 0x00021c0001247983 */ /* 0x000ea20000300800 */
[----:B------:R-:W-:-:S03]  /*1e170*/  F2FP.SATFINITE.E4M3.F32.PACK_AB_MERGE_C R235, RZ, R235, RZ ;  /* 0x000000ebffeb723e */ /* 0x000fc600048070ff */
[----:B------:R0:W-:Y:S01]  /*1e180*/  @!P0 STG.E.U8 desc[UR20][R2.64+0x98], R5 ;  /* 0x0000980502008986 */ /* 0x0001e2000c101114 */
[C---:B------:R-:W-:Y:S02]  /*1e190*/  ISETP.LT.OR P0, PT, R0.reuse, 0xa1, !P3 ;  /* 0x000000a10000780c */ /* 0x040fe40005f01670 */
[----:B-1----:R-:W-:Y:S01]  /*1e1a0*/  F2FP.SATFINITE.E4M3.F32.PACK_AB_MERGE_C R7, RZ, R210, RZ ;  /* 0x000000d2ff07723e */ /* 0x002fe200048070ff */
[----:B------:R-:W-:Y:S01]  /*1e1b0*/  @!P1 STG.E.U8 desc[UR20][R2.64+0x99], R209 ;  /* 0x000099d102009986 */ /* 0x000fe2000c101114 */
[----:B------:R-:W-:-:S03]  /*1e1c0*/  ISETP.LT.OR P1, PT, R0, 0xa2, !P3 ;  /* 0x000000a20000780c */ /* 0x000fc60005f21670 */
[----:B------:R1:W-:Y:S01]  /*1e1d0*/  @!P5 STG.E.U8 desc[UR20][R24.64+0x98], R7 ;  /* 0x000098071800d986 */ /* 0x0003e2000c101114 */
[C---:B------:R-:W-:Y:S02]  /*1e1e0*/  ISETP.LT.OR P5, PT, R0.reuse, 0xa1, !P2 ;  /* 0x000000a10000780c */ /* 0x040fe400057a1670 */
[----:B0-----:R-:W-:Y:S01]  /*1e1f0*/  F2FP.SATFINITE.E4M3.F32.PACK_AB_MERGE_C R5, RZ, R212, RZ ;  /* 0x000000d4ff05723e */ /* 0x001fe200048070ff */
[----:B------:R-:W-:Y:S01]  /*1e200*/  @!P6 STG.E.U8 desc[UR20][R24.64+0x99], R211 ;  /* 0x000099d31800e986 */ /* 0x000fe2000c101114 */
[----:B------:R-:W-:-:S03]  /*1e210*/  ISETP.LT.OR P6, PT, R0, 0xa2, !P2 ;  /* 0x000000a20000780c */ /* 0x000fc600057c1670 */
        /* <DEDUP_REMOVED lines=51> */
[----:B------:R-:W-:Y:S02]  /*1e550*/  ISETP.LT.OR P0, PT, R0, 0xd1, !P3 ;  /* 0x000000d10000780c */ /* 0x000fe40005f01670 */
[----:B-1----:R-:W-:Y:S01]  /*1e560*/  F2FP.SATFINITE.E4M3.F32.PACK_AB_MERGE_C R7, RZ, R234, RZ ;  /* 0x000000eaff07723e */ /* 0x002fe200048070ff */
[----:B------:R-:W2:Y:S01]  /*1e570*/  LDL.LU R35, [R1+0x220] ;  /* 0x0002200001237983 */ /* 0x000ea20000300800 */
[----:B------:R-:W-:Y:S01]  /*1e580*/  F2FP.SATFINITE.E4M3.F32.PACK_AB_MERGE_C R9, RZ, R236, RZ ;  /* 0x000000ecff09723e */ /* 0x000fe200048070ff */
[----:B----4-:R-:W-:Y:S01]  /*1e590*/  FMUL R6, R33, UR22 ;  /* 0x0000001621067c20 */ /* 0x010fe20008400000 */
[----:B------:R-:W-:Y:S01]  /*1e5a0*/  F2FP.SATFINITE.E4M3.F32.PACK_AB_MERGE_C R11, RZ, R4, RZ ;  /* 0x00000004ff0b723e */ /* 0x000fe200048070ff */
[----:B------:R-:W-:Y:S01]  /*1e5b0*/  @!P1 STG.E.U8 desc[UR20][R2.64+0xc9], R233 ;  /* 0x0000c9e902009986 */ /* 0x000fe2000c101114 */
[----:B0-----:R-:W-:Y:S01]  /*1e5c0*/  FMUL R5, R34, UR22 ;  /* 0x0000001622057c20 */ /* 0x001fe20008400000 */
[----:B-----5:R-:W-:-:S02]  /*1e5d0*/  FMUL R4, R38, UR22 ;  /* 0x0000001626047c20 */ /* 0x020fc40008400000 */
[----:B------:R-:W4:Y:S01]  /*1e5e0*/  LDL.LU R34, [R1+0x224] ;  /* 0x0002240001227983 */ /* 0x000f220000300800 */
[----:B------:R-:W-:-:S03]  /*1e5f0*/  ISETP.LT.OR P1, PT, R0, 0xd2, !P3 ;  /* 0x000000d20000780c */ /* 0x000fc60005f21670 */
[----:B------:R-:W5:Y:S04]  /*1e600*/  LDL.LU R33, [R1+0x228] ;  /* 0x0002280001217983 */ /* 0x000f680000300800 */
[----:B------:R3:W-:Y:S01]  /*1e610*/  @!P5 STG.E.U8 desc[UR20][R24.64+0xc8], R7 ;  /* 0x0000c8071800d986 */ /* 0x0007e2000c101114 */
[----:B------:R-:W-:-:S03]  /*1e620*/  ISETP.LT.OR P5, PT, R0, 0xd1, !P2 ;  /* 0x000000d10000780c */ /* 0x000fc600057a1670 */
[----:B------:R-:W-:Y:S01]  /*1e630*/  @!P6 STG.E.U8 desc[UR20][R24.64+0xc9], R235 ;  /* 0x0000c9eb1800e986 */ /* 0x000fe2000c101114 */
[----:B------:R-:W-:-:S03]  /*1e640*/  ISETP.LT.OR P6, PT, R0, 0xd2, !P2 ;  /* 0x000000d20000780c */ /* 0x000fc600057c1670 */
[----:B------:R0:W-:Y:S01]  /*1e650*/  @!P0 STG.E.U8 desc[UR20][R2.64+0xd0], R9 ;  /* 0x0000d00902008986 */ /* 0x0001e2000c101114 */
[----:B---3--:R-:W-:-:S03]  /*1e660*/  FMUL R7, R31, UR22 ;  /* 0x000000161f077c20 */ /* 0x008fc60008400000 */
[----:B------:R-:W3:Y:S04]  /*1e670*/  LDL.LU R31, [R1+0x22c] ;  /* 0x00022c00011f7983 */ /* 0x000ee80000300800 */
[----:B------:R-:W3:Y:S01]  /*1e680*/  LDL.LU R38, [R1+0x230] ;  /* 0x0002300001267983 */ /* 0x000ee20000300800 */
[----:B0-----:R-:W-:Y:S01]  /*1e690*/  F2FP.SATFINITE.E4M3.F32.PACK_AB_MERGE_C R9, RZ, R4, RZ ;  /* 0x00000004ff09723e */ /* 0x001fe200048070ff */
[----:B------:R-:W-:Y:S02]  /*1e6a0*/  FMUL R4, R30, UR22 ;  /* 0x000000161e047c20 */ /* 0x000fe40008400000 */
[----:B------:R-:W3:Y:S01]  /*1e6b0*/  LDL.LU R30, [R1+0x234] ;  /* 0x00023400011e7983 */ /* 0x000ee20000300800 */
[----:B------:R-:W-:Y:S02]  /*1e6c0*/  F2FP.SATFINITE.E4M3.F32.PACK_AB_MERGE_C R237, RZ, R237, RZ ;  /* 0x000000edffed723e */ /* 0x000fe400048070ff */
[----:B------:R-:W-:Y:S01]  /*1e6d0*/  F2FP.SATFINITE.E4M3.F32.PACK_AB_MERGE_C R13, RZ, R5, RZ ;  /* 0x00000005ff0d723e */ /* 0x000fe200048070ff */
[----:B------:R-:W-:Y:S01]  /*1e6e0*/  FMUL R5, R37, UR22 ;  /* 0x0000001625057c20 */ /* 0x000fe20008400000 */
[----:B------:R-:W-:Y:S01]  /*1e6f0*/  ISETP.LT.OR P0, PT, R0, 0xd9, !P3 ;  /* 0x000000d90000780c */ /* 0x000fe20005f01670 */
[----:B------:R-:W3:Y:S01]  /*1e700*/  LDL.LU R37, [R1+0x238] ;  /* 0x0002380001257983 */ /* 0x000ee20000300800 */
[----:B------:R-:W-:-:S03]  /*1e710*/  F2FP.SATFINITE.E4M3.F32.PACK_AB_MERGE_C R15, RZ, R6, RZ ;  /* 0x00000006ff0f723e */ /* 0x000fc600048070ff */
[----:B------:R-:W-:Y:S01]  /*1e720*/  @!P1 STG.E.U8 desc[UR20][R2.64+0xd1], R237 ;  /* 0x0000d1ed02009986 */ /* 0x000fe2000c101114 */
[----:B------:R-:W-:-:S03]  /*1e730*/  ISETP.LT.OR P1, PT, R0, 0xda, !P3 ;  /* 0x000000da0000780c */ /* 0x000fc60005f21670 */
[----:B------:R0:W-:Y:S01]  /*1e740*/  @!P5 STG.E.U8 desc[UR20][R24.64+0xd0], R11 ;  /* 0x0000d00b1800d986 */ /* 0x0001e2000c101114 */
[----:B------:R-:W-:-:S03]  /*1e750*/  ISETP.LT.OR P5, PT, R0, 0xd9, !P2 ;  /* 0x000000d90000780c */ /* 0x000fc600057a1670 */
[----:B------:R1:W-:Y:S01]  /*1e760*/  @!P6 STG.E.U8 desc[UR20][R24.64+0xd1], R13 ;  /* 0x0000d10d1800e986 */ /* 0x0003e2000c101114 */
[----:B0-----:R-:W-:Y:S02]  /*1e770*/  F2FP.SATFINITE.E4M3.F32.PACK_AB_MERGE_C R11, RZ, R5, RZ ;  /* 0x00000005ff0b723e */ /* 0x001fe400048070ff */
[----:B-1----:R-:W-:Y:S01]  /*1e780*/  F2FP.SATFINITE.E4M3.F32.PACK_AB_MERGE_C R13, RZ, R7, RZ ;  /* 0x00000007ff0d723e */ /* 0x002fe200048070ff */
[----:B------:R0:W-:Y:S04]  /*1e790*/  @!P0 STG.E.U8 desc[UR20][R2.64+0xd8], R9 ;  /* 0x0000d80902008986 */ /* 0x0001e8000c101114 */
[----:B------:R1:W-:Y:S01]  /*1e7a0*/  @!P1 STG.E.U8 desc[UR20][R2.64+0xd9], R11 ;  /* 0x0000d90b02009986 */ /* 0x0003e2000c101114 */
[----:B0-----:R-:W-:-:S03]  /*1e7b0*/  F2FP.SATFINITE.E4M3.F32.PACK_AB_MERGE_C R9, RZ, R4, RZ ;  /* 0x00000004ff09723e */ /* 0x001fc600048070ff */
[----:B------:R0:W-:Y:S01]  /*1e7c0*/  @!P5 STG.E.U8 desc[UR20][R24.64+0xd8], R15 ;  /* 0x0000d80f1800d986 */ /* 0x0001e2000c101114 */
[----:B--2---:R-:W-:-:S03]  /*1e7d0*/  FMUL R5, R36, UR22 ;  /* 0x0000001624057c20 */ /* 0x004fc60008400000 */
[----:B------:R-:W2:Y:S02]  /*1e7e0*/  LDL.LU R36, [R1+0x23c] ;  /* 0x00023c0001247983 */ /* 0x000ea40000300800 */
[----:B-1----:R-:W-:Y:S01]  /*1e7f0*/  F2FP.SATFINITE.E4M3.F32.PACK_AB_MERGE_C R11, RZ, R5, RZ ;  /* 0x00000005ff0b723e */ /* 0x002fe200048070ff */
[----:B------:R-:W-:Y:S02]  /*1e800*/  FMUL R6, R35, UR22 ;  /* 0x0000001623067c20 */ /* 0x000fe40008400000 */
[----:B------:R-:W2:Y:S01]  /*1e810*/  LDL.LU R35, [R1+0x240] ;  /* 0x0002400001237983 */ /* 0x000ea20000300800 */
[----:B----4-:R-:W-:-:S03]  /*1e820*/  FMUL R7, R34, UR22 ;  /* 0x0000001622077c20 */ /* 0x010fc60008400000 */
[----:B------:R-:W4:Y:S01]  /*1e830*/  LDL.LU R34, [R1+0x244] ;  /* 0x0002440001227983 */ /* 0x000f220000300800 */
[----:B-----5:R-:W-:-:S03]  /*1e840*/  FMUL R4, R33, UR22 ;  /* 0x0000001621047c20 */ /* 0x020fc60008400000 */
[----:B------:R-:W5:Y:S01]  /*1e850*/  LDL.LU R33, [R1+0x248] ;  /* 0x0002480001217983 */ /* 0x000f620000300800 */
[----:B0-----:R-:W-:Y:S01]  /*1e860*/  F2FP.SATFINITE.E4M3.F32.PACK_AB_MERGE_C R15, RZ, R6, RZ ;  /* 0x00000006ff0f723e */ /* 0x001fe200048070ff */
[----:B---3--:R-:W-:Y:S02]  /*1e870*/  FMUL R5, R31, UR22 ;  /* 0x000000161f057c20 */ /* 0x008fe40008400000 */
[----:B------:R-:W3:Y:S01]  /*1e880*/  LDL.LU R31, [R1+0x24c] ;  /* 0x00024c00011f7983 */ /* 0x000ee20000300800 */
[----:B------:R-:W-:-:S03]  /*1e890*/  FMUL R6, R30, UR22 ;  /* 0x000000161e067c20 */ /* 0x000fc60008400000 */
[----:B------:R-:W3:Y:S01]  /*1e8a0*/  LDL.LU R30, [R1+0x250] ;  /* 0x00025000011e7983 */ /* 0x000ee20000300800 */
[C---:B------:R-:W-:Y:S02]  /*1e8b0*/  ISETP.LT.OR P6, PT, R0.reuse, 0xda, !P2 ;  /* 0x000000da0000780c */ /* 0x040fe400057c1670 */
[C---:B------:R-:W-:Y:S02]  /*1e8c0*/  ISETP.LT.OR P5, PT, R0.reuse, 0xe1, !P3 ;  /* 0x000000e10000780c */ /* 0x040fe40005fa1670 */
[C---:B------:R-:W-:Y:S02]  /*1e8d0*/  ISETP.LT.OR P0, PT, R0.reuse, 0xe1, !P2 ;  /* 0x000000e10000780c */ /* 0x040fe40005701670 */
[----:B------:R-:W-:-:S07]  /*1e8e0*/  ISETP.LT.OR P1, PT, R0, 0xe2, !P2 ;  /* 0x000000e20000780c */ /* 0x000fce0005721670 */
[----:B------:R0:W-:Y:S01]  /*1e8f0*/  @!P6 STG.E.U8 desc[UR20][R24.64+0xd9], R13 ;  /* 0x0000d90d1800e986 */ /* 0x0001e2000c101114 */
[C---:B------:R-:W-:Y:S02]  /*1e900*/  ISETP.LT.OR P6, PT, R0.reuse, 0xe2, !P3 ;  /* 0x000000e20000780c */ /* 0x040fe40005fc1670 */
[----:B------:R-:W-:Y:S01]  /*1e910*/  F2FP.SATFINITE.E4M3.F32.PACK_AB_MERGE_C R7, RZ, R7, RZ ;  /* 0x00000007ff07723e */ /* 0x000fe200048070ff */
[----:B------:R1:W-:Y:S01]  /*1e920*/  @!P5 STG.E.U8 desc[UR20][R2.64+0xe0], R9 ;  /* 0x0000e0090200d986 */ /* 0x0003e2000c101114 */
[----:B------:R-:W-:Y:S02]  /*1e930*/  ISETP.LT.OR P5, PT, R0, 0xea, !P2 ;  /* 0x000000ea0000780c */ /* 0x000fe400057a1670 */
[----:B0-----:R-:W-:Y:S01]  /*1e940*/  F2FP.SATFINITE.E4M3.F32.PACK_AB_MERGE_C R13, RZ, R4, RZ ;  /* 0x00000004ff0d723e */ /* 0x001fe200048070ff */
[----:B------:R-:W-:-:S06]  /*1e950*/  FMUL R4, R38, UR22 ;  /* 0x0000001626047c20 */ /* 0x000fcc0008400000 */
[----:B------:R-:W-:Y:S01]  /*1e960*/  @!P6 STG.E.U8 desc[UR20][R2.64+0xe1], R11 ;  /* 0x0000e10b0200e986 */ /* 0x000fe2000c101114 */
[----:B------:R-:W-:-:S03]  /*1e970*/  ISETP.LT.OR P6, PT, R0, 0xe9, !P3 ;  /* 0x000000e90000780c */ /* 0x000fc60005fc1670 */
[----:B------:R-:W-:Y:S01]  /*1e980*/  @!P0 STG.E.U8 desc[UR20][R24.64+0xe0], R15 ;  /* 0x0000e00f18008986 */ /* 0x000fe2000c101114 */
[----:B------:R-:W-:-:S03]  /*1e990*/  ISETP.LT.OR P0, PT, R0, 0xea, !P3 ;  /* 0x000000ea0000780c */ /* 0x000fc60005f01670 */
[----:B------:R0:W-:Y:S04]  /*1e9a0*/  @!P1 STG.E.U8 desc[UR20][R24.64+0xe1], R7 ;  /* 0x0000e10718009986 */ /* 0x0001e8000c101114 */
[----:B------:R-:W3:Y:S01]  /*1e9b0*/  LDL.LU R38, [R1+0x254] ;  /* 0x0002540001267983 */ /* 0x000ee20000300800 */
[----:B-1----:R-:W-:Y:S02]  /*1e9c0*/  F2FP.SATFINITE.E4M3.F32.PACK_AB_MERGE_C R9, RZ, R5, RZ ;  /* 0x00000005ff09723e */ /* 0x002fe400048070ff */
[----:B0-----:R-:W-:Y:S01]  /*1e9d0*/  F2FP.SATFINITE.E4M3.F32.PACK_AB_MERGE_C R7, RZ, R4, RZ ;  /* 0x00000004ff07723e */ /* 0x001fe200048070ff */
[----:B------:R-:W-:Y:S02]  /*1e9e0*/  FMUL R4, R37, UR22 ;  /* 0x0000001625047c20 */ /* 0x000fe40008400000 */
[----:B------:R-:W3:Y:S01]  /*1e9f0*/  LDL.LU R37, [R1+0x258] ;  /* 0x0002580001257983 */ /* 0x000ee20000300800 */
[----:B------:R-:W-:-:S02]  /*1ea00*/  F2FP.SATFINITE.E4M3.F32.PACK_AB_MERGE_C R11, RZ, R6, RZ ;  /* 0x00000006ff0b723e */ /* 0x000fc400048070ff */
[----:B------:R-:W-:Y:S01]  /*1ea10*/  F2FP.SATFINITE.E4M3.F32.PACK_AB_MERGE_C R15, RZ, R4, RZ ;  /* 0x00000004ff0f723e */ /* 0x000fe200048070ff */
[----:B------:R-:W-:Y:S04]  /*1ea20*/  @!P6 STG.E.U8 desc[UR20][R2.64+0xe8], R13 ;  /* 0x0000e80d0200e986 */ /* 0x000fe8000c101114 */
[----:B------:R0:W-:Y:S04]  /*1ea30*/  @!P0 STG.E.U8 desc[UR20][R2.64+0xe9], R9 ;  /* 0x0000e90902008986 */ /* 0x0001e8000c101114 */
[----:B------:R1:W-:Y:S01]  /*1ea40*/  @!P5 STG.E.U8 desc[UR20][R24.64+0xe9], R11 ;  /* 0x0000e90b1800d986 */ /* 0x0003e2000c101114 */
[----:B--2---:R-:W-:-:S03]  /*1ea50*/  FMUL R5, R36, UR22 ;  /* 0x0000001624057c20 */ /* 0x004fc60008400000 */
[----:B------:R-:W2:Y:S02]  /*1ea60*/  LDL.LU R36, [R1+0x25c] ;  /* 0x00025c0001247983 */ /* 0x000ea40000300800 */
[----:B0-----:R-:W-:Y:S01]  /*1ea70*/  F2FP.SATFINITE.E4M3.F32.PACK_AB_MERGE_C R9, RZ, R5, RZ ;  /* 0x00000005ff09723e */ /* 0x001fe200048070ff */
[----:B------:R-:W-:Y:S02]  /*1ea80*/  FMUL R6, R35, UR22 ;  /* 0x0000001623067c20 */ /* 0x000fe40008400000 */
[----:B------:R-:W2:Y:S01]  /*1ea90*/  LDL.LU R35, [R1+0x260] ;  /* 0x0002600001237983 */ /* 0x000ea20000300800 */
[----:B----4-:R-:W-:-:S03]  /*1eaa0*/  FMUL R4, R34, UR22 ;  /* 0x0000001622047c20 */ /* 0x010fc60008400000 */
[----:B------:R-:W4:Y:S02]  /*1eab0*/  LDL.LU R34, [R1+0x264] ;  /* 0x0002640001227983 */ /* 0x000f240000300800 */
[----:B-1----:R-:W-:Y:S01]  /*1eac0*/  F2FP.SATFINITE.E4M3.F32.PACK_AB_MERGE_C R11, RZ, R4, RZ ;  /* 0x00000004ff0b723e */ /* 0x002fe200048070ff */
[----:B-----5:R-:W-:Y:S02]  /*1ead0*/  FMUL R4, R33, UR22 ;  /* 0x0000001621047c20 */ /* 0x020fe40008400000 */
[----:B------:R-:W5:Y:S03]  /*1eae0*/  LDL.LU R33, [R1+0x268] ;  /* 0x0002680001217983 */ /* 0x000f660000300800 */
[----:B------:R-:W-:Y:S01]  /*1eaf0*/  F2FP.SATFINITE.E4M3.F32.PACK_AB_MERGE_C R13, RZ, R4, RZ ;  /* 0x00000004ff0d723e */ /* 0x000fe200048070ff */
        /* <DEDUP_REMOVED lines=9> */
[----:B------:R-:W-:-:S03]  /*1eb90*/  ISETP.LT.OR P1, PT, R0, 0xf1, !P2 ;  /* 0x000000f10000780c */ /* 0x000fc60005721670 */
[----:B------:R1:W-:Y:S01]  /*1eba0*/  @!P6 STG.E.U8 desc[UR20][R2.64+0xf0], R15 ;  /* 0x0000f00f0200e986 */ /* 0x0003e2000c101114 */
[C---:B------:R-:W-:Y:S02]  /*1ebb0*/  ISETP.LT.OR P6, PT, R0.reuse, 0xf9, !P3 ;  /* 0x000000f90000780c */ /* 0x040fe40005fc1670 */
[----:B------:R-:W-:Y:S01]  /*1ebc0*/  ISETP.LT.OR P3, PT, R0, 0xfa, !P3 ;  /* 0x000000fa0000780c */ /* 0x000fe20005f61670 */
[----:B------:R1:W-:Y:S01]  /*1ebd0*/  @!P0 STG.E.U8 desc[UR20][R2.64+0xf1], R9 ;  /* 0x0000f10902008986 */ /* 0x0003e2000c101114 */
[----:B0-----:R-:W-:Y:S02]  /*1ebe0*/  F2FP.SATFINITE.E4M3.F32.PACK_AB_MERGE_C R7, RZ, R6, RZ ;  /* 0x00000006ff07723e */ /* 0x001fe400048070ff */
[----:B-1----:R-:W-:Y:S02]  /*1ebf0*/  F2FP.SATFINITE.E4M3.F32.PACK_AB_MERGE_C R15, RZ, R5, RZ ;  /* 0x00000005ff0f723e */ /* 0x002fe400048070ff */
[----:B------:R-:W-:Y:S01]  /*1ec00*/  F2FP.SATFINITE.E4M3.F32.PACK_AB_MERGE_C R9, RZ, R4, RZ ;  /* 0x00000004ff09723e */ /* 0x000fe200048070ff */
[----:B------:R-:W-:-:S02]  /*1ec10*/  FMUL R4, R38, UR22 ;  /* 0x0000001626047c20 */ /* 0x000fc40008400000 */
[----:B------:R-:W3:Y:S04]  /*1ec20*/  LDL.LU R38, [R1+0x274] ;  /* 0x0002740001267983 */ /* 0x000ee80000300800 */
[----:B------:R0:W-:Y:S01]  /*1ec30*/  @!P5 STG.E.U8 desc[UR20][R24.64+0xf1], R11 ;  /* 0x0000f10b1800d986 */ /* 0x0001e2000c101114 */
[----:B------:R-:W-:Y:S01]  /*1ec40*/  ISETP.LT.OR P5, PT, R0, 0xf9, !P2 ;  /* 0x000000f90000780c */ /* 0x000fe200057a1670 */
[----:B------:R-:W-:Y:S02]  /*1ec50*/  FMUL R5, R37, UR22 ;  /* 0x0000001625057c20 */ /* 0x000fe40008400000 */
[----:B------:R-:W3:Y:S04]  /*1ec60*/  LDL.LU R37, [R1+0x278] ;  /* 0x0002780001257983 */ /* 0x000ee80000300800 */
[----:B------:R1:W-:Y:S04]  /*1ec70*/  @!P1 STG.E.U8 desc[UR20][R24.64+0xf0], R7 ;  /* 0x0000f00718009986 */ /* 0x0003e8000c101114 */
[----:B------:R-:W-:Y:S04]  /*1ec80*/  @!P6 STG.E.U8 desc[UR20][R2.64+0xf8], R13 ;  /* 0x0000f80d0200e986 */ /* 0x000fe8000c101114 */
[----:B------:R4:W-:Y:S01]  /*1ec90*/  @!P3 STG.E.U8 desc[UR20][R2.64+0xf9], R15 ;  /* 0x0000f90f0200b986 */ /* 0x0009e2000c101114 */
[----:B0-----:R-:W-:-:S03]  /*1eca0*/  F2FP.SATFINITE.E4M3.F32.PACK_AB_MERGE_C R11, RZ, R4, RZ ;  /* 0x00000004ff0b723e */ /* 0x001fc600048070ff */
[----:B------:R0:W-:Y:S01]  /*1ecb0*/  @!P5 STG.E.U8 desc[UR20][R24.64+0xf8], R9 ;  /* 0x0000f8091800d986 */ /* 0x0001e2000c101114 */
[----:B--2---:R-:W-:-:S03]  /*1ecc0*/  FMUL R6, R36, UR22 ;  /* 0x0000001624067c20 */ /* 0x004fc60008400000 */
[----:B------:R-:W2:Y:S01]  /*1ecd0*/  LDL.LU R36, [R1+0x27c] ;  /* 0x00027c0001247983 */ /* 0x000ea20000300800 */
[----:B-1----:R-:W-:-:S03]  /*1ece0*/  FMUL R7, R35, UR22 ;  /* 0x0000001623077c20 */ /* 0x002fc60008400000 */
        /* <DEDUP_REMOVED lines=10> */
[----:B------:R-:W-:Y:S02]  /*1ed90*/  ISETP.GE.AND P1, PT, R32, 0x81, PT ;  /* 0x000000812000780c */ /* 0x000fe40003f26270 */
[C---:B------:R-:W-:Y:S02]  /*1eda0*/  ISETP.LT.OR P2, PT, R0.reuse, 0xfa, !P2 ;  /* 0x000000fa0000780c */ /* 0x040fe40005741670 */
[C---:B------:R-:W-:Y:S02]  /*1edb0*/  ISETP.LT.OR P6, PT, R0.reuse, 0x1, !P1 ;  /* 0x000000010000780c */ /* 0x040fe40004fc1670 */
[----:B------:R-:W-:Y:S02]  /*1edc0*/  ISETP.LT.OR P3, PT, R0, 0x2, !P1 ;  /* 0x000000020000780c */ /* 0x000fe40004f61670 */
[----:B------:R-:W-:Y:S02]  /*1edd0*/  F2FP.SATFINITE.E4M3.F32.PACK_AB_MERGE_C R5, RZ, R5, RZ ;  /* 0x00000005ff05723e */ /* 0x000fe400048070ff */
[----:B------:R-:W-:-:S05]  /*1ede0*/  ISETP.GE.AND P0, PT, R32, 0x89, PT ;  /* 0x000000892000780c */ /* 0x000fca0003f06270 */
[----:B------:R-:W-:Y:S01]  /*1edf0*/  @!P2 STG.E.U8 desc[UR20][R24.64+0xf9], R11 ;  /* 0x0000f90b1800a986 */ /* 0x000fe2000c101114 */
[----:B------:R-:W-:-:S03]  /*1ee00*/  F2FP.SATFINITE.E4M3.F32.PACK_AB_MERGE_C R13, RZ, R6, RZ ;  /* 0x00000006ff0d723e */ /* 0x000fc600048070ff */
[----:B------:R0:W-:Y:S01]  /*1ee10*/  @!P6 STG.E.U8 desc[UR20][R28.64], R5 ;  /* 0x000000051c00e986 */ /* 0x0001e2000c101114 */
[C---:B------:R-:W-:Y:S02]  /*1ee20*/  ISETP.LT.OR P6, PT, R0.reuse, 0x2, !P0 ;  /* 0x000000020000780c */ /* 0x040fe400047c1670 */
[C---:B------:R-:W-:Y:S01]  /*1ee30*/  ISETP.LT.OR P5, PT, R0.reuse, 0x1, !P0 ;  /* 0x000000010000780c */ /* 0x040fe200047a1670 */
[----:B------:R1:W-:Y:S01]  /*1ee40*/  @!P3 STG.E.U8 desc[UR20][R28.64+0x1], R13 ;  /* 0x0000010d1c00b986 */ /* 0x0003e2000c101114 */
[----:B------:R-:W-:Y:S02]  /*1ee50*/  ISETP.LT.OR P2, PT, R0, 0xa, !P1 ;  /* 0x0000000a0000780c */ /* 0x000fe40004f41670 */
[----:B0-----:R-:W-:Y:S02]  /*1ee60*/  F2FP.SATFINITE.E4M3.F32.PACK_AB_MERGE_C R5, RZ, R3, RZ ;  /* 0x00000003ff05723e */ /* 0x001fe400048070ff */
[----:B-1----:R-:W-:Y:S01]  /*1ee70*/  F2FP.SATFINITE.E4M3.F32.PACK_AB_MERGE_C R13, RZ, R2, RZ ;  /* 0x00000002ff0d723e */ /* 0x002fe200048070ff */
[----:B------:R-:W-:-:S02]  /*1ee80*/  FMUL R3, R38, UR22 ;  /* 0x0000001626037c20 */ /* 0x000fc40008400000 */
[----:B------:R-:W3:Y:S01]  /*1ee90*/  LDL.LU R38, [R1+0x294] ;  /* 0x0002940001267983 */ /* 0x000ee20000300800 */
[----:B------:R-:W-:Y:S02]  /*1eea0*/  F2FP.SATFINITE.E4M3.F32.PACK_AB_MERGE_C R11, RZ, R4, RZ ;  /* 0x00000004ff0b723e */ /* 0x000fe400048070ff */
[----:B------:R-:W-:Y:S01]  /*1eeb0*/  ISETP.LT.OR P3, PT, R0, 0x9, !P1 ;  /* 0x000000090000780c */ /* 0x000fe20004f61670 */
[----:B------:R0:W-:Y:S01]  /*1eec0*/  @!P6 STG.E.U8 desc[UR20][R26.64+0x1], R9 ;  /* 0x000001091a00e986 */ /* 0x0001e2000c101114 */
[----:B------:R-:W-:-:S03]  /*1eed0*/  FMUL R2, R37, UR22 ;  /* 0x0000001625027c20 */ /* 0x000fc60008400000 */
[----:B------:R-:W3:Y:S01]  /*1eee0*/  LDL.LU R37, [R1+0x298] ;  /* 0x0002980001257983 */ /* 0x000ee20000300800 */
[----:B------:R-:W-:Y:S02]  /*1eef0*/  F2FP.SATFINITE.E4M3.F32.PACK_AB_MERGE_C R7, RZ, R7, RZ ;  /* 0x00000007ff07723e */ /* 0x000fe400048070ff */
[----:B0-----:R-:W-:-:S03]  /*1ef00*/  F2FP.SATFINITE.E4M3.F32.PACK_AB_MERGE_C R9, RZ, R2, RZ ;  /* 0x00000002ff09723e */ /* 0x001fc600048070ff */
        /* <DEDUP_REMOVED lines=8> */
[----:B------:R-:W2:Y:S03]  /*1ef90*/  LDL.LU R35, [R1+0x2a0] ;  /* 0x0002a00001237983 */ /* 0x000ea60000300800 */
[----:B------:R-:W-:Y:S01]  /*1efa0*/  F2FP.SATFINITE.E4M3.F32.PACK_AB_MERGE_C R15, RZ, R2, RZ ;  /* 0x00000002ff0f723e */ /* 0x000fe200048070ff */
[----:B----4-:R-:W-:Y:S02]  /*1efb0*/  FMUL R2, R34, UR22 ;  /* 0x0000001622027c20 */ /* 0x010fe40008400000 */
[----:B------:R-:W4:Y:S01]  /*1efc0*/  LDL.LU R34, [R1+0x2a4] ;  /* 0x0002a40001227983 */ /* 0x000f220000300800 */
[----:B-----5:R-:W-:-:S03]  /*1efd0*/  FMUL R3, R33, UR22 ;  /* 0x0000001621037c20 */ /* 0x020fc60008400000 */
[----:B------:R-:W5:Y:S01]  /*1efe0*/  LDL.LU R33, [R1+0x2a8] ;  /* 0x0002a80001217983 */ /* 0x000f620000300800 */
[----:B---3--:R-:W-:-:S03]  /*1eff0*/  FMUL R4, R31, UR22 ;  /* 0x000000161f047c20 */ /* 0x008fc60008400000 */
[----:B------:R-:W3:Y:S01]  /*1f000*/  LDL.LU R31, [R1+0x2ac] ;  /* 0x0002ac00011f7983 */ /* 0x000ee20000300800 */
[----:B0-----:R-:W-:-:S03]  /*1f010*/  FMUL R5, R30, UR22 ;  /* 0x000000161e057c20 */ /* 0x001fc60008400000 */
[----:B------:R-:W3:Y:S01]  /*1f020*/  LDL.LU R30, [R1+0x2b0] ;  /* 0x0002b000011e7983 */ /* 0x000ee20000300800 */
[C---:B------:R-:W-:Y:S02]  /*1f030*/  ISETP.LT.OR P6, PT, R0.reuse, 0xa, !P0 ;  /* 0x0000000a0000780c */ /* 0x040fe400047c1670 */
[C---:B------:R-:W-:Y:S02]  /*1f040*/  ISETP.LT.OR P5, PT, R0.reuse, 0x9, !P0 ;  /* 0x000000090000780c */ /* 0x040fe400047a1670 */
[C---:B------:R-:W-:Y:S02]  /*1f050*/  ISETP.LT.OR P3, PT, R0.reuse, 0x11, !P1 ;  /* 0x000000110000780c */ /* 0x040fe40004f61670 */
[----:B------:R-:W-:-:S07]  /*1f060*/  ISETP.LT.OR P2, PT, R0, 0x12, !P1 ;  /* 0x000000120000780c */ /* 0x000fce0004f41670 */
[----:B------:R0:W-:Y:S01]  /*1f070*/  @!P6 STG.E.U8 desc[UR20][R26.64+0x9], R7 ;  /* 0x000009071a00e986 */ /* 0x0001e2000c101114 */
[----:B------:R-:W-:-:S03]  /*1f080*/  ISETP.LT.OR P6, PT, R0, 0x12, !P0 ;  /* 0x000000120000780c */ /* 0x000fc600047c1670 */
[----:B------:R-:W-:Y:S01]  /*1f090*/  @!P5 STG.E.U8 desc[UR20][R26.64+0x8], R13 ;  /* 0x0000080d1a00d986 */ /* 0x000fe2000c101114 */
[----:B------:R-:W-:-:S03]  /*1f0a0*/  ISETP.LT.OR P5, PT, R0, 0x11, !P0 ;  /* 0x000000110000780c */ /* 0x000fc600047a1670 */
[----:B------:R1:W-:Y:S01]  /*1f0b0*/  @!P3 STG.E.U8 desc[UR20][R28.64+0x10], R9 ;  /* 0x000010091c00b986 */ /* 0x0003e2000c101114 */
[C---:B------:R-:W-:Y:S02]  /*1f0c0*/  ISETP.LT.OR P3, PT, R0.reuse, 0x19, !P1 ;  /* 0x000000190000780c */ /* 0x040fe40004f61670 */
[----:B0-----:R-:W-:Y:S01]  /*1f0d0*/  F2FP.SATFINITE.E4M3.F32.PACK_AB_MERGE_C R7, RZ, R2, RZ ;  /* 0x00000002ff07723e */ /* 0x001fe200048070ff */
[----:B------:R0:W-:Y:S01]  /*1f0e0*/  @!P2 STG.E.U8 desc[UR20][R28.64+0x11], R11 ;  /* 0x0000110b1c00a986 */ /* 0x0001e2000c101114 */
[----:B------:R-:W-:Y:S02]  /*1f0f0*/  ISETP.LT.OR P2, PT, R0, 0x1a, !P1 ;  /* 0x0000001a0000780c */ /* 0x000fe40004f41670 */
[----:B-1----:R-:W-:Y:S01]  /*1f100*/  F2FP.SATFINITE.E4M3.F32.PACK_AB_MERGE_C R9, RZ, R3, RZ ;  /* 0x00000003ff09723e */ /* 0x002fe200048070ff */
[----:B------:R-:W-:Y:S02]  /*1f110*/  FMUL R2, R38, UR22 ;  /* 0x0000001626027c20 */ /* 0x000fe40008400000 */
[----:B------:R-:W3:Y:S01]  /*1f120*/  LDL.LU R38, [R1+0x2b4] ;  /* 0x0002b40001267983 */ /* 0x000ee20000300800 */
[----:B0-----:R-:W-:-:S03]  /*1f130*/  F2FP.SATFINITE.E4M3.F32.PACK_AB_MERGE_C R11, RZ, R4, RZ ;  /* 0x00000004ff0b723e */ /* 0x001fc600048070ff */
[----:B------:R0:W-:Y:S01]  /*1f140*/  @!P6 STG.E.U8 desc[UR20][R26.64+0x11], R7 ;  /* 0x000011071a00e986 */ /* 0x0001e2000c101114 */
[----:B------:R-:W-:Y:S01]  /*1f150*/  ISETP.LT.OR P6, PT, R0, 0x1a, !P0 ;  /* 0x0000001a0000780c */ /* 0x000fe200047c1670 */
[----:B------:R-:W-:Y:S02]  /*1f160*/  FMUL R3, R37, UR22 ;  /* 0x0000001625037c20 */ /* 0x000fe40008400000 */
[----:B------:R-:W3:Y:S01]  /*1f170*/  LDL.LU R37, [R1+0x2b8] ;  /* 0x0002b80001257983 */ /* 0x000ee20000300800 */
[----:B0-----:R-:W-:-:S03]  /*1f180*/  F2FP.SATFINITE.E4M3.F32.PACK_AB_MERGE_C R7, RZ, R2, RZ ;  /* 0x00000002ff07723e */ /* 0x001fc600048070ff */
[----:B------:R-:W-:Y:S04]  /*1f190*/  @!P5 STG.E.U8 desc[UR20][R26.64+0x10], R15 ;  /* 0x0000100f1a00d986 */ /* 0x000fe8000c101114 */
        /* <DEDUP_REMOVED lines=13> */
[----:B------:R-:W5:Y:S02]  /*1f270*/  LDL.LU R33, [R1+0x2c8] ;  /* 0x0002c80001217983 */ /* 0x000f640000300800 */
        /* <DEDUP_REMOVED lines=8> */
[----:B------:R-:W-:Y:S02]  /*1f300*/  F2FP.SATFINITE.E4M3.F32.PACK_AB_MERGE_C R5, RZ, R5, RZ ;  /* 0x00000005ff05723e */ /* 0x000fe400048070ff */
[----:B------:R-:W-:-:S05]  /*1f310*/  ISETP.LT.OR P6, PT, R0, 0x22, !P0 ;  /* 0x000000220000780c */ /* 0x000fca00047c1670 */
[----:B------:R0:W-:Y:S01]  /*1f320*/  @!P5 STG.E.U8 desc[UR20][R26.64+0x18], R5 ;  /* 0x000018051a00d986 */ /* 0x0001e2000c101114 */
[----:B------:R-:W-:-:S03]  /*1f330*/  ISETP.LT.OR P5, PT, R0, 0x21, !P0 ;  /* 0x000000210000780c */ /* 0x000fc600047a1670 */
[----:B------:R-:W-:Y:S01]  /*1f340*/  @!P3 STG.E.U8 desc[UR20][R28.64+0x20], R9 ;  /* 0x000020091c00b986 */ /* 0x000fe2000c101114 */
[----:B------:R-:W-:-:S03]  /*1f350*/  ISETP.LT.OR P3, PT, R0, 0x29, !P1 ;  /* 0x000000290000780c */ /* 0x000fc60004f61670 */
[----:B------:R1:W-:Y:S01]  /*1f360*/  @!P2 STG.E.U8 desc[UR20][R28.64+0x21], R11 ;  /* 0x0000210b1c00a986 */ /* 0x0003e2000c101114 */
[----:B------:R-:W-:Y:S02]  /*1f370*/  ISETP.LT.OR P2, PT, R0, 0x2a, !P1 ;  /* 0x0000002a0000780c */ /* 0x000fe40004f41670 */
[----:B0-----:R-:W-:Y:S02]  /*1f380*/  F2FP.SATFINITE.E4M3.F32.PACK_AB_MERGE_C R5, RZ, R3, RZ ;  /* 0x00000003ff05723e */ /* 0x001fe400048070ff */
[----:B-1----:R-:W-:Y:S01]  /*1f390*/  F2FP.SATFINITE.E4M3.F32.PACK_AB_MERGE_C R11, RZ, R2, RZ ;  /* 0x00000002ff0b723e */ /* 0x002fe200048070ff */
[----:B------:R-:W-:Y:S02]  /*1f3a0*/  FMUL R2, R38, UR22 ;  /* 0x0000001626027c20 */ /* 0x000fe40008400000 */
[----:B------:R-:W3:Y:S01]  /*1f3b0*/  LDL.LU R38, [R1+0x2d4] ;  /* 0x0002d40001267983 */ /* 0x000ee20000300800 */
[----:B------:R-:W-:-:S03]  /*1f3c0*/  F2FP.SATFINITE.E4M3.F32.PACK_AB_MERGE_C R9, RZ, R4, RZ ;  /* 0x00000004ff09723e */ /* 0x000fc600048070ff */
[----:B------:R-:W-:Y:S01]  /*1f3d0*/  @!P6 STG.E.U8 desc[UR20][R26.64+0x21], R5 ;  /* 0x000021051a00e986 */ /* 0x000fe2000c101114 */
[----:B------:R-:W-:Y:S01]  /*1f3e0*/  ISETP.LT.OR P6, PT, R0, 0x2a, !P0 ;  /* 0x0000002a0000780c */ /* 0x000fe200047c1670 */
[----:B------:R-:W-:Y:S02]  /*1f3f0*/  FMUL R3, R37, UR22 ;  /* 0x0000001625037c20 */ /* 0x000fe40008400000 */
[----:B------:R-:W3:Y:S04]  /*1f400*/  LDL.LU R37, [R1+0x2d8] ;  /* 0x0002d80001257983 */ /* 0x000ee80000300800 */
[----:B------:R-:W-:Y:S04]  /*1f410*/  @!P5 STG.E.U8 desc[UR20][R26.64+0x20], R13 ;  /* 0x0000200d1a00d986 */ /* 0x000fe8000c101114 */
[----:B------:R0:W-:Y:S04]  /*1f420*/  @!P3 STG.E.U8 desc[UR20][R28.64+0x28], R7 ;  /* 0x000028071c00b986 */ /* 0x0001e8000c101114 */
[----:B------:R1:W-:Y:S01]  /*1f430*/  @!P2 STG.E.U8 desc[UR20][R28.64+0x29], R9 ;  /* 0x000029091c00a986 */ /* 0x0003e2000c101114 */
[----:B0-----:R-:W-:-:S02]  /*1f440*/  F2FP.SATFINITE.E4M3.F32.PACK_AB_MERGE_C R7, RZ, R2, RZ ;  /* 0x00000002ff07723e */ /* 0x001fc400048070ff */
[----:B-1----:R-:W-:-:S03]  /*1f450*/  F2FP.SATFINITE.E4M3.F32.PACK_AB_MERGE_C R9, RZ, R3, RZ ;  /* 0x00000003ff09723e */ /* 0x002fc600048070ff */
[----:B------:R0:W-:Y:S01]  /*1f460*/  @!P6 STG.E.U8 desc[UR20][R26.64+0x29], R7 ;  /* 0x000029071a00e986 */ /* 0x0001e2000c101114 */
[----:B--2---:R-:W-:-:S03]  /*1f470*/  FMUL R4, R36, UR22 ;  /* 0x0000001624047c20 */ /* 0x004fc60008400000 */
[----:B------:R-:W2:Y:S02]  /*1f480*/  LDL.LU R36, [R1+0x2dc] ;  /* 0x0002dc0001247983 */ /* 0x000ea40000300800 */
[----:B------:R-:W-:Y:S01]  /*1f490*/  F2FP.SATFINITE.E4M3.F32.PACK_AB_MERGE_C R13, RZ, R4, RZ ;  /* 0x00000004ff0d723e */ /* 0x000fe200048070ff */
        /* <DEDUP_REMOVED lines=15> */
[----:B------:R-:W-:Y:S01]  /*1f590*/  @!P5 STG.E.U8 desc[UR20][R26.64+0x28], R11 ;  /* 0x0000280b1a00d986 */ /* 0x000fe2000c101114 */
[----:B------:R-:W-:-:S03]  /*1f5a0*/  ISETP.LT.OR P5, PT, R0, 0x31, !P0 ;  /* 0x000000310000780c */ /* 0x000fc600047a1670 */
[----:B------:R0:W-:Y:S01]  /*1f5b0*/  @!P2 STG.E.U8 desc[UR20][R28.64+0x31], R13 ;  /* 0x0000310d1c00a986 */ /* 0x0001e2000c101114 */
[----:B------:R-:W-:-:S03]  /*1f5c0*/  ISETP.LT.OR P2, PT, R0, 0x3a, !P1 ;  /* 0x0000003a0000780c */ /* 0x000fc60004f41670 */
[----:B------:R1:W-:Y:S01]  /*1f5d0*/  @!P3 STG.E.U8 desc[UR20][R28.64+0x30], R9 ;  /* 0x000030091c00b986 */ /* 0x0003e2000c101114 */
[----:B------:R-:W-:Y:S02]  /*1f5e0*/  ISETP.LT.OR P3, PT, R0, 0x39, !P1 ;  /* 0x000000390000780c */ /* 0x000fe40004f61670 */
[----:B------:R-:W-:Y:S02]  /*1f5f0*/  F2FP.SATFINITE.E4M3.F32.PACK_AB_MERGE_C R5, RZ, R5, RZ ;  /* 0x00000005ff05723e */ /* 0x000fe400048070ff */
[----:B0-----:R-:W-:Y:S02]  /*1f600*/  F2FP.SATFINITE.E4M3.F32.PACK_AB_MERGE_C R13, RZ, R2, RZ ;  /* 0x00000002ff0d723e */ /* 0x001fe400048070ff */
[----:B-1----:R-:W-:Y:S01]  /*1f610*/  F2FP.SATFINITE.E4M3.F32.PACK_AB_MERGE_C R9, RZ, R3, RZ ;  /* 0x00000003ff09723e */ /* 0x002fe200048070ff */
[----:B------:R-:W-:Y:S02]  /*1f620*/  FMUL R3, R38, UR22 ;  /* 0x0000001626037c20 */ /* 0x000fe40008400000 */
[----:B------:R-:W3:Y:S01]  /*1f630*/  LDL.LU R38, [R1+0x2f4] ;  /* 0x0002f40001267983 */ /* 0x000ee20000300800 */
[----:B------:R-:W-:-:S03]  /*1f640*/  F2FP.SATFINITE.E4M3.F32.PACK_AB_MERGE_C R11, RZ, R4, RZ ;  /* 0x00000004ff0b723e */ /* 0x000fc600048070ff */
[----:B------:R0:W-:Y:S01]  /*1f650*/  @!P6 STG.E.U8 desc[UR20][R26.64+0x31], R7 ;  /* 0x000031071a00e986 */ /* 0x0001e2000c101114 */
[----:B------:R-:W-:-:S03]  /*1f660*/  FMUL R2, R37, UR22 ;  /* 0x0000001625027c20 */ /* 0x000fc60008400000 */
[----:B------:R-:W3:Y:S01]  /*1f670*/  LDL.LU R37, [R1+0x2f8] ;  /* 0x0002f80001257983 */ /* 0x000ee20000300800 */
[----:B------:R-:W-:Y:S02]  /*1f680*/  ISETP.LT.OR P6, PT, R0, 0x3a, !P0 ;  /* 0x0000003a0000780c */ /* 0x000fe400047c1670 */
[----:B0-----:R-:W-:Y:S01]  /*1f690*/  F2FP.SATFINITE.E4M3.F32.PACK_AB_MERGE_C R7, RZ, R2, RZ ;  /* 0x00000002ff07723e */ /* 0x001fe200048070ff */
[----:B------:R0:W-:Y:S04]  /*1f6a0*/  @!P5 STG.E.U8 desc[UR20][R26.64+0x30], R5 ;  /* 0x000030051a00d986 */ /* 0x0001e8000c101114 */
[----:B------:R-:W-:Y:S04]  /*1f6b0*/  @!P2 STG.E.U8 desc[UR20][R28.64+0x39], R11 ;  /* 0x0000390b1c00a986 */ /* 0x000fe8000c101114 */
[----:B------:R1:W-:Y:S01]  /*1f6c0*/  @!P3 STG.E.U8 desc[UR20][R28.64+0x38], R9 ;  /* 0x000038091c00b986 */ /* 0x0003e2000c101114 */
[----:B0-----:R-:W-:-:S05]  /*1f6d0*/  F2FP.SATFINITE.E4M3.F32.PACK_AB_MERGE_C R5, RZ, R3, RZ ;  /* 0x00000003ff05723e */ /* 0x001fca00048070ff */
        /* <DEDUP_REMOVED lines=42> */
[----:B------:R-:W-:Y:S01]  /*1f980*/  F2FP.SATFINITE.E4M3.F32.PACK_AB_MERGE_C R11, RZ, R4, RZ ;  /* 0x00000004ff0b723e */ /* 0x000fe200048070ff */
[----:B------:R-:W-:Y:S02]  /*1f990*/  FMUL R2, R35, UR22 ;  /* 0x0000001623027c20 */ /* 0x000fe40008400000 */
[----:B------:R-:W2:Y:S03]  /*1f9a0*/  LDL.LU R35, [R1+0x320] ;  /* 0x0003200001237983 */ /* 0x000ea60000300800 */
[----:B-1----:R-:W-:Y:S01]  /*1f9b0*/  F2FP.SATFINITE.E4M3.F32.PACK_AB_MERGE_C R13, RZ, R2, RZ ;  /* 0x00000002ff0d723e */ /* 0x002fe200048070ff */
        /* <DEDUP_REMOVED lines=146> */
[----:B------:R-:W-:-:S03]  /*202e0*/  FMUL R3, R37, UR22 ;  /* 0x0000001625037c20 */ /* 0x000fc60008400000 */
[----:B------:R-:W3:Y:S04]  /*202f0*/  LDL.LU R37, [R1+0x398] ;  /* 0x0003980001257983 */ /* 0x000ee80000300800 */
[----:B------:R-:W-:Y:S04]  /*20300*/  @!P5 STG.E.U8 desc[UR20][R26.64+0x80], R13 ;  /* 0x0000800d1a00d986 */ /* 0x000fe8000c101114 */
[----:B------:R0:W-:Y:S04]  /*20310*/  @!P3 STG.E.U8 desc[UR20][R28.64+0x88], R7 ;  /* 0x000088071c00b986 */ /* 0x0001e8000c101114 */
[----:B------:R1:W-:Y:S01]  /*20320*/  @!P2 STG.E.U8 desc[UR20][R28.64+0x89], R9 ;  /* 0x000089091c00a986 */ /* 0x0003e2000c101114 */
[----:B0-----:R-:W-:-:S02]  /*20330*/  F2FP.SATFINITE.E4M3.F32.PACK_AB_MERGE_C R7, RZ, R2, RZ ;  /* 0x00000002ff07723e */ /* 0x001fc400048070ff */
[----:B-1----:R-:W-:Y:S01]  /*20340*/  F2FP.SATFINITE.E4M3.F32.PACK_AB_MERGE_C R9, RZ, R3, RZ ;  /* 0x00000003ff09723e */ /* 0x002fe200048070ff */
[----:B--2---:R-:W-:Y:S02]  /*20350*/  FMUL R4, R36, UR22 ;  /* 0x0000001624047c20 */ /* 0x004fe40008400000 */
[----:B------:R-:W2:Y:S03]  /*20360*/  LDL.LU R36, [R1+0x39c] ;  /* 0x00039c0001247983 */ /* 0x000ea60000300800 */
[----:B------:R-:W-:Y:S01]  /*20370*/  F2FP.SATFINITE.E4M3.F32.PACK_AB_MERGE_C R13, RZ, R4, RZ ;  /* 0x00000004ff0d723e */ /* 0x000fe200048070ff */
[----:B------:R-:W-:Y:S02]  /*20380*/  FMUL R5, R35, UR22 ;  /* 0x0000001623057c20 */ /* 0x000fe40008400000 */
[----:B------:R-:W2:Y:S01]  /*20390*/  LDL.LU R35, [R1+0x3a0] ;  /* 0x0003a00001237983 */ /* 0x000ea20000300800 */
[----:B----4-:R-:W-:-:S03]  /*203a0*/  FMUL R2, R34, UR22 ;  /* 0x0000001622027c20 */ /* 0x010fc60008400000 */
[----:B------:R-:W4:Y:S01]  /*203b0*/  LDL.LU R34, [R1+0x3a4] ;  /* 0x0003a40001227983 */ /* 0x000f220000300800 */
[----:B-----5:R-:W-:-:S03]  /*203c0*/  FMUL R3, R33, UR22 ;  /* 0x0000001621037c20 */ /* 0x020fc60008400000 */
[----:B------:R-:W5:Y:S01]  /*203d0*/  LDL.LU R33, [R1+0x3a8] ;  /* 0x0003a80001217983 */ /* 0x000f620000300800 */
        /* <DEDUP_REMOVED lines=16> */
[----:B------:R-:W-:Y:S01]  /*204e0*/  @!P2 STG.E.U8 desc[UR20][R28.64+0x91], R13 ;  /* 0x0000910d1c00a986 */ /* 0x000fe2000c101114 */
[----:B------:R-:W-:Y:S02]  /*204f0*/  ISETP.LT.OR P2, PT, R0, 0x9a, !P1 ;  /* 0x0000009a0000780c */ /* 0x000fe40004f41670 */
        /* <DEDUP_REMOVED lines=82> */
[----:B------:R0:W-:Y:S01]  /*20a20*/  @!P6 STG.E.U8 desc[UR20][R26.64+0xb1], R7 ;  /* 0x0000b1071a00e986 */ /* 0x0001e2000c101114 */
[----:B------:R-:W-:-:S03]  /*20a30*/  FMUL R3, R38, UR22 ;  /* 0x0000001626037c20 */ /* 0x000fc60008400000 */
[----:B------:R-:W3:Y:S01]  /*20a40*/  LDL.LU R38, [R1+0x3f4] ;  /* 0x0003f40001267983 */ /* 0x000ee20000300800 */
[----:B------:R-:W-:Y:S02]  /*20a50*/  F2FP.SATFINITE.E4M3.F32.PACK_AB_MERGE_C R11, RZ, R4, RZ ;  /* 0x00000004ff0b723e */ /* 0x000fe400048070ff */
[----:B------:R-:W-:Y:S01]  /*20a60*/  ISETP.LT.OR P6, PT, R0, 0xba, !P0 ;  /* 0x000000ba0000780c */ /* 0x000fe200047c1670 */
[----:B------:R-:W-:Y:S02]  /*20a70*/  FMUL R2, R37, UR22 ;  /* 0x0000001625027c20 */ /* 0x000fe40008400000 */
[----:B------:R-:W3:Y:S03]  /*20a80*/  LDL.LU R37, [R1+0x3f8] ;  /* 0x0003f80001257983 */ /* 0x000ee60000300800 */
        /* <DEDUP_REMOVED lines=31> */
[----:B-1----:R-:W-:-:S03]  /*20c80*/  F2FP.SATFINITE.E4M3.F32.PACK_AB_MERGE_C R9, RZ, R3, RZ ;  /* 0x00000003ff09723e */ /* 0x002fc600048070ff */
[----:B------:R0:W-:Y:S01]  /*20c90*/  @!P6 STG.E.U8 desc[UR20][R26.64+0xc1], R7 ;  /* 0x0000c1071a00e986 */ /* 0x0001e2000c101114 */
[----:B------:R-:W-:Y:S01]  /*20ca0*/  FMUL R2, R38, UR22 ;  /* 0x0000001626027c20 */ /* 0x000fe20008400000 */
[----:B------:R-:W-:Y:S02]  /*20cb0*/  ISETP.LT.OR P6, PT, R0, 0xca, !P0 ;  /* 0x000000ca0000780c */ /* 0x000fe400047c1670 */
[----:B------:R-:W3:Y:S01]  /*20cc0*/  LDL.LU R38, [R1+0x414] ;  /* 0x0004140001267983 */ /* 0x000ee20000300800 */
[----:B------:R-:W-:Y:S01]  /*20cd0*/  F2FP.SATFINITE.E4M3.F32.PACK_AB_MERGE_C R13, RZ, R4, RZ ;  /* 0x00000004ff0d723e */ /* 0x000fe200048070ff */
        /* <DEDUP_REMOVED lines=24> */
[C---:B------:R-:W-:Y:S01]  /*20e60*/  ISETP.LT.OR P3, PT, R0.reuse, 0xd1, !P1 ;  /* 0x000000d10000780c */ /* 0x040fe20004f61670 */
[----:B------:R-:W3:Y:S01]  /*20e70*/  LDL.LU R40, [R1+0x434] ;  /* 0x0004340001287983 */ /* 0x000ee20000300800 */
[C---:B------:R-:W-:Y:S02]  /*20e80*/  ISETP.LT.OR P2, PT, R0.reuse, 0xd2, !P1 ;  /* 0x000000d20000780c */ /* 0x040fe40004f41670 */
[----:B------:R-:W-:Y:S02]  /*20e90*/  ISETP.LT.OR P6, PT, R0, 0xd2, !P0 ;  /* 0x000000d20000780c */ /* 0x000fe400047c1670 */
[----:B------:R-:W-:-:S05]  /*20ea0*/  F2FP.SATFINITE.E4M3.F32.PACK_AB_MERGE_C R5, RZ, R5, RZ ;  /* 0x00000005ff05723e */ /* 0x000fca00048070ff */
[----:B------:R0:W-:Y:S01]  /*20eb0*/  @!P5 STG.E.U8 desc[UR20][R26.64+0xc8], R5 ;  /* 0x0000c8051a00d986 */ /* 0x0001e2000c101114 */
[----:B------:R-:W-:-:S03]  /*20ec0*/  ISETP.LT.OR P5, PT, R0, 0xd1, !P0 ;  /* 0x000000d10000780c */ /* 0x000fc600047a1670 */
[----:B------:R-:W-:Y:S01]  /*20ed0*/  @!P3 STG.E.U8 desc[UR20][R28.64+0xd0], R9 ;  /* 0x0000d0091c00b986 */ /* 0x000fe2000c101114 */
[----:B------:R-:W-:-:S03]  /*20ee0*/  ISETP.LT.OR P3, PT, R0, 0xd9, !P1 ;  /* 0x000000d90000780c */ /* 0x000fc60004f61670 */
[----:B------:R1:W-:Y:S01]  /*20ef0*/  @!P2 STG.E.U8 desc[UR20][R28.64+0xd1], R11 ;  /* 0x0000d10b1c00a986 */ /* 0x0003e2000c101114 */
[----:B0-----:R-:W-:Y:S02]  /*20f00*/  F2FP.SATFINITE.E4M3.F32.PACK_AB_MERGE_C R5, RZ, R3, RZ ;  /* 0x00000003ff05723e */ /* 0x001fe400048070ff */
[----:B------:R-:W-:-:S03]  /*20f10*/  ISETP.LT.OR P2, PT, R0, 0xda, !P1 ;  /* 0x000000da0000780c */ /* 0x000fc60004f41670 */
[----:B------:R-:W-:Y:S01]  /*20f20*/  @!P6 STG.E.U8 desc[UR20][R26.64+0xd1], R5 ;  /* 0x0000d1051a00e986 */ /* 0x000fe2000c101114 */
[----:B-1----:R-:W-:Y:S02]  /*20f30*/  F2FP.SATFINITE.E4M3.F32.PACK_AB_MERGE_C R11, RZ, R2, RZ ;  /* 0x00000002ff0b723e */ /* 0x002fe400048070ff */
[----:B------:R-:W-:Y:S01]  /*20f40*/  ISETP.LT.OR P6, PT, R0, 0xda, !P0 ;  /* 0x000000da0000780c */ /* 0x000fe200047c1670 */
[----:B------:R-:W-:Y:S02]  /*20f50*/  FMUL R2, R38, UR22 ;  /* 0x0000001626027c20 */ /* 0x000fe40008400000 */
[----:B------:R-:W3:Y:S01]  /*20f60*/  LDL.LU R38, [R1+0x438] ;  /* 0x0004380001267983 */ /* 0x000ee20000300800 */
[----:B------:R-:W-:Y:S01]  /*20f70*/  F2FP.SATFINITE.E4M3.F32.PACK_AB_MERGE_C R9, RZ, R4, RZ ;  /* 0x00000004ff09723e */ /* 0x000fe200048070ff */
        /* <DEDUP_REMOVED lines=14> */
[----:B------:R-:W4:Y:S02]  /*21060*/  LDL.LU R34, [R1+0x448] ;  /* 0x0004480001227983 */ /* 0x000f240000300800 */
[----:B0-----:R-:W-:Y:S01]  /*21070*/  F2FP.SATFINITE.E4M3.F32.PACK_AB_MERGE_C R7, RZ, R2, RZ ;  /* 0x00000002ff07723e */ /* 0x001fe200048070ff */
[----:B-----5:R-:W-:Y:S02]  /*21080*/  FMUL R3, R33, UR22 ;  /* 0x0000001621037c20 */ /* 0x020fe40008400000 */
[----:B------:R-:W5:Y:S01]  /*21090*/  LDL.LU R33, [R1+0x44c] ;  /* 0x00044c0001217983 */ /* 0x000f620000300800 */
[----:B---3--:R-:W-:-:S03]  /*210a0*/  FMUL R4, R31, UR22 ;  /* 0x000000161f047c20 */ /* 0x008fc60008400000 */
        /* <DEDUP_REMOVED lines=13> */
[----:B------:R-:W-:Y:S02]  /*21180*/  F2FP.SATFINITE.E4M3.F32.PACK_AB_MERGE_C R5, RZ, R5, RZ ;  /* 0x00000005ff05723e */ /* 0x000fe400048070ff */
[----:B0-----:R-:W-:Y:S01]  /*21190*/  F2FP.SATFINITE.E4M3.F32.PACK_AB_MERGE_C R11, RZ, R4, RZ ;  /* 0x00000004ff0b723e */ /* 0x001fe200048070ff */
[----:B------:R-:W-:Y:S01]  /*211a0*/  @!P6 STG.E.U8 desc[UR20][R26.64+0xe1], R7 ;  /* 0x0000e1071a00e986 */ /* 0x000fe2000c101114 */
[C---:B------:R-:W-:Y:S02]  /*211b0*/  ISETP.LT.OR P6, PT, R0.reuse, 0xea, !P0 ;  /* 0x000000ea0000780c */ /* 0x040fe400047c1670 */
[----:B-1----:R-:W-:Y:S01]  /*211c0*/  F2FP.SATFINITE.E4M3.F32.PACK_AB_MERGE_C R9, RZ, R3, RZ ;  /* 0x00000003ff09723e */ /* 0x002fe200048070ff */
[----:B------:R0:W-:Y:S01]  /*211d0*/  @!P5 STG.E.U8 desc[UR20][R26.64+0xe0], R5 ;  /* 0x0000e0051a00d986 */ /* 0x0001e2000c101114 */
[----:B------:R-:W-:-:S03]  /*211e0*/  ISETP.LT.OR P5, PT, R0, 0xe9, !P0 ;  /* 0x000000e90000780c */ /* 0x000fc600047a1670 */
[----:B------:R-:W-:Y:S01]  /*211f0*/  @!P2 STG.E.U8 desc[UR20][R28.64+0xe9], R11 ;  /* 0x0000e90b1c00a986 */ /* 0x000fe2000c101114 */
[----:B------:R-:W-:Y:S01]  /*21200*/  ISETP.LT.OR P2, PT, R0, 0xf2, !P1 ;  /* 0x000000f20000780c */ /* 0x000fe20004f41670 */
[----:B------:R-:W-:Y:S02]  /*21210*/  FMUL R3, R40, UR22 ;  /* 0x0000001628037c20 */ /* 0x000fe40008400000 */
[----:B------:R1:W-:Y:S01]  /*21220*/  @!P3 STG.E.U8 desc[UR20][R28.64+0xe8], R9 ;  /* 0x0000e8091c00b986 */ /* 0x0003e2000c101114 */
[----:B------:R-:W-:Y:S02]  /*21230*/  ISETP.LT.OR P3, PT, R0, 0xf1, !P1 ;  /* 0x000000f10000780c */ /* 0x000fe40004f61670 */
[----:B------:R-:W-:Y:S01]  /*21240*/  F2FP.SATFINITE.E4M3.F32.PACK_AB_MERGE_C R13, RZ, R2, RZ ;  /* 0x00000002ff0d723e */ /* 0x000fe200048070ff */
[----:B------:R-:W-:Y:S01]  /*21250*/  FMUL R2, R38, UR22 ;  /* 0x0000001626027c20 */ /* 0x000fe20008400000 */
[----:B------:R-:W-:Y:S01]  /*21260*/  FMUL R4, R37, UR22 ;  /* 0x0000001625047c20 */ /* 0x000fe20008400000 */
[----:B------:R-:W-:-:S03]  /*21270*/  F2FP.SATFINITE.E4M3.F32.PACK_AB_MERGE_C R3, RZ, R3, RZ ;  /* 0x00000003ff03723e */ /* 0x000fc600048070ff */
[----:B0-----:R-:W-:Y:S02]  /*21280*/  F2FP.SATFINITE.E4M3.F32.PACK_AB_MERGE_C R5, RZ, R2, RZ ;  /* 0x00000002ff05723e */ /* 0x001fe400048070ff */
[----:B------:R-:W-:Y:S01]  /*21290*/  F2FP.SATFINITE.E4M3.F32.PACK_AB_MERGE_C R7, RZ, R4, RZ ;  /* 0x00000004ff07723e */ /* 0x000fe200048070ff */
[----:B------:R-:W-:Y:S01]  /*212a0*/  @!P5 STG.E.U8 desc[UR20][R26.64+0xe8], R13 ;  /* 0x0000e80d1a00d986 */ /* 0x000fe2000c101114 */
[----:B------:R-:W-:-:S03]  /*212b0*/  ISETP.LT.OR P5, PT, R0, 0xf1, !P0 ;  /* 0x000000f10000780c */ /* 0x000fc600047a1670 */
[----:B------:R-:W-:Y:S01]  /*212c0*/  @!P6 STG.E.U8 desc[UR20][R26.64+0xe9], R3 ;  /* 0x0000e9031a00e986 */ /* 0x000fe2000c101114 */
[----:B------:R-:W-:-:S03]  /*212d0*/  ISETP.LT.OR P6, PT, R0, 0xf2, !P0 ;  /* 0x000000f20000780c */ /* 0x000fc600047c1670 */
[----:B------:R0:W-:Y:S01]  /*212e0*/  @!P2 STG.E.U8 desc[UR20][R28.64+0xf1], R7 ;  /* 0x0000f1071c00a986 */ /* 0x0001e2000c101114 */
[C---:B------:R-:W-:Y:S02]  /*212f0*/  ISETP.LT.OR P2, PT, R0.reuse, 0xf9, !P1 ;  /* 0x000000f90000780c */ /* 0x040fe40004f41670 */
[C---:B------:R-:W-:Y:S01]  /*21300*/  ISETP.LT.OR P1, PT, R0.reuse, 0xfa, !P1 ;  /* 0x000000fa0000780c */ /* 0x040fe20004f21670 */
[----:B------:R3:W-:Y:S01]  /*21310*/  @!P3 STG.E.U8 desc[UR20][R28.64+0xf0], R5 ;  /* 0x0000f0051c00b986 */ /* 0x0007e2000c101114 */
[C---:B------:R-:W-:Y:S02]  /*21320*/  ISETP.LT.OR P3, PT, R0.reuse, 0xf9, !P0 ;  /* 0x000000f90000780c */ /* 0x040fe40004761670 */
[----:B------:R-:W-:Y:S01]  /*21330*/  ISETP.LT.OR P0, PT, R0, 0xfa, !P0 ;  /* 0x000000fa0000780c */ /* 0x000fe20004701670 */
[----:B--2---:R-:W-:-:S05]  /*21340*/  FMUL R2, R36, UR22 ;  /* 0x0000001624027c20 */ /* 0x004fca0008400000 */
[----:B-1----:R-:W-:-:S05]  /*21350*/  F2FP.SATFINITE.E4M3.F32.PACK_AB_MERGE_C R9, RZ, R2, RZ ;  /* 0x00000002ff09723e */ /* 0x002fca00048070ff */
[----:B------:R1:W-:Y:S01]  /*21360*/  @!P5 STG.E.U8 desc[UR20][R26.64+0xf0], R9 ;  /* 0x0000f0091a00d986 */ /* 0x0003e2000c101114 */
[----:B------:R-:W-:-:S05]  /*21370*/  FMUL R0, R35, UR22 ;  /* 0x0000001623007c20 */ /* 0x000fca0008400000 */
[----:B0-----:R-:W-:Y:S01]  /*21380*/  F2FP.SATFINITE.E4M3.F32.PACK_AB_MERGE_C R7, RZ, R0, RZ ;  /* 0x00000000ff07723e */ /* 0x001fe200048070ff */
[----:B----4-:R-:W-:Y:S01]  /*21390*/  FMUL R2, R34, UR22 ;  /* 0x0000001622027c20 */ /* 0x010fe20008400000 */
[----:B-----5:R-:W-:-:S04]  /*213a0*/  FMUL R3, R33, UR22 ;  /* 0x0000001621037c20 */ /* 0x020fc80008400000 */
[----:B------:R-:W-:Y:S02]  /*213b0*/  F2FP.SATFINITE.E4M3.F32.PACK_AB_MERGE_C R11, RZ, R2, RZ ;  /* 0x00000002ff0b723e */ /* 0x000fe400048070ff */
[----:B------:R-:W-:Y:S01]  /*213c0*/  F2FP.SATFINITE.E4M3.F32.PACK_AB_MERGE_C R3, RZ, R3, RZ ;  /* 0x00000003ff03723e */ /* 0x000fe200048070ff */
[----:B------:R1:W-:Y:S01]  /*213d0*/  @!P6 STG.E.U8 desc[UR20][R26.64+0xf1], R7 ;  /* 0x0000f1071a00e986 */ /* 0x0003e2000c101114 */
[----:B---3--:R-:W-:Y:S01]  /*213e0*/  FMUL R4, R31, UR22 ;  /* 0x000000161f047c20 */ /* 0x008fe20008400000 */
[----:B------:R-:W-:-:S04]  /*213f0*/  FMUL R5, R30, UR22 ;  /* 0x000000161e057c20 */ /* 0x000fc80008400000 */
[----:B------:R-:W-:Y:S02]  /*21400*/  F2FP.SATFINITE.E4M3.F32.PACK_AB_MERGE_C R13, RZ, R4, RZ ;  /* 0x00000004ff0d723e */ /* 0x000fe400048070ff */
[----:B------:R-:W-:Y:S01]  /*21410*/  F2FP.SATFINITE.E4M3.F32.PACK_AB_MERGE_C R5, RZ, R5, RZ ;  /* 0x00000005ff05723e */ /* 0x000fe200048070ff */
[----:B------:R1:W-:Y:S04]  /*21420*/  @!P2 STG.E.U8 desc[UR20][R28.64+0xf8], R11 ;  /* 0x0000f80b1c00a986 */ /* 0x0003e8000c101114 */
[----:B------:R1:W-:Y:S04]  /*21430*/  @!P1 STG.E.U8 desc[UR20][R28.64+0xf9], R3 ;  /* 0x0000f9031c009986 */ /* 0x0003e8000c101114 */
[----:B------:R1:W-:Y:S04]  /*21440*/  @!P3 STG.E.U8 desc[UR20][R26.64+0xf8], R13 ;  /* 0x0000f80d1a00b986 */ /* 0x0003e8000c101114 */
[----:B------:R1:W-:Y:S02]  /*21450*/  @!P0 STG.E.U8 desc[UR20][R26.64+0xf9], R5 ;  /* 0x0000f9051a008986 */ /* 0x0003e4000c101114 */
.L_x_545:
[----:B------:R-:W-:Y:S05]  /*21460*/  BSYNC B0 ;  /* 0x0000000000007941 */ /* 0x000fea0003800000 */
.L_x_31:
[----:B-12---:R-:W2:Y:S04]  /*21470*/  LDL.LU R3, [R1+0x458] ;  /* 0x0004580001037983 */ /* 0x006ea80000300800 */
[----:B------:R-:W2:Y:S01]  /*21480*/  LDL.LU R2, [R1+0x45c] ;  /* 0x00045c0001027983 */ /* 0x000ea20000300800 */
[----:B------:R-:W-:Y:S01]  /*21490*/  ULDC UR6, c[0x0][0xc] ;  /* 0x0000030000067ab9 */ /* 0x000fe20000000800 */
[----:B------:R-:W-:Y:S01]  /*214a0*/  ULDC UR7, c[0x0][0x10] ;  /* 0x0000040000077ab9 */ /* 0x000fe20000000800 */
[----:B---34-:R-:W2:Y:S01]  /*214b0*/  LDC R5, c[0x0][0x14] ;  /* 0x00000500ff057b82 */ /* 0x018ea20000000800 */
[----:B------:R-:W-:Y:S01]  /*214c0*/  UIMAD.WIDE.U32 UR6, UR6, UR7, URZ ;  /* 0x00000007060672a5 */ /* 0x000fe2000f8e003f */
[----:B-----5:R-:W-:Y:S01]  /*214d0*/  PRMT R0, RZ, 0x7610, R0 ;  /* 0x00007610ff007816 */ /* 0x020fe20000000000 */
[----:B------:R-:W-:-:S04]  /*214e0*/  UMOV UR10, 0xffffffff ;  /* 0xffffffff000a7882 */ /* 0x000fc80000000000 */
[----:B--2---:R-:W-:-:S04]  /*214f0*/  IMAD.WIDE.U32 R2, R5, UR6, R2 ;  /* 0x0000000605027c25 */ /* 0x004fc8000f8e0002 */
[----:B------:R-:W-:Y:S01]  /*21500*/  IMAD R5, R5, UR7, RZ ;  /* 0x0000000705057c24 */ /* 0x000fe2000f8e02ff */
[----:B------:R-:W-:Y:S01]  /*21510*/  ULDC.64 UR6, c[0x0][0x650] ;  /* 0x0001940000067ab9 */ /* 0x000fe20000000a00 */
[----:B------:R-:W-:Y:S01]  /*21520*/  IMAD.MOV.U32 R11, RZ, RZ, R2 ;  /* 0x000000ffff0b7224 */ /* 0x000fe200078e0002 */
[----:B------:R-:W-:Y:S01]  /*21530*/  ISETP.GE.U32.AND P0, PT, R2, UR6, PT ;  /* 0x0000000602007c0c */ /* 0x000fe2000bf06070 */
[----:B------:R-:W-:Y:S02]  /*21540*/  IMAD.IADD R13, R3, 0x1, R5 ;  /* 0x00000001030d7824 */ /* 0x000fe400078e0205 */
[----:B------:R-:W-:-:S03]  /*21550*/  IMAD.MOV.U32 R2, RZ, RZ, -0x1 ;  /* 0xffffffffff027424 */ /* 0x000fc600078e00ff */
[----:B------:R1:W-:Y:S01]  /*21560*/  STL [R1+0x458], R13 ;  /* 0x0004580d01007387 */ /* 0x0003e20000100800 */
[----:B------:R-:W-:-:S03]  /*21570*/  ISETP.GE.U32.AND.EX P0, PT, R13, UR7, PT, P0 ;  /* 0x000000070d007c0c */ /* 0x000fc6000bf06100 */
[----:B------:R1:W-:Y:S04]  /*21580*/  STL [R1+0x45c], R11 ;  /* 0x00045c0b01007387 */ /* 0x0003e80000100800 */
[----:B------:R1:W-:Y:S06]  /*21590*/  STL [R1+0x460], R2 ;  /* 0x0004600201007387 */ /* 0x0003ec0000100800 */
[----:B------:R-:W-:Y:S05]  /*215a0*/  @P0 BRA `(.L_x_546) ;  /* 0x0000000400740947 */ /* 0x000fea0003800000 */
[----:B------:R-:W2:Y:S01]  /*215b0*/  S2R R8, SR_CTAID.X ;  /* 0x0000000000087919 */ /* 0x000ea20000002500 */
[----:B------:R-:W-:Y:S01]  /*215c0*/  ULDC.64 UR16, c[0x0][0x628] ;  /* 0x00018a0000107ab9 */ /* 0x000fe20000000a00 */
[----:B------:R-:W3:Y:S01]  /*215d0*/  LDC R9, c[0x0][0x144] ;  /* 0x00005100ff097b82 */ /* 0x000ee20000000800 */
[----:B------:R-:W-:Y:S01]  /*215e0*/  ULDC UR6, c[0x0][0x150] ;  /* 0x0000540000067ab9 */ /* 0x000fe20000000800 */
[----:B------:R-:W4:Y:S01]  /*215f0*/  S2R R12, SR_CTAID.Y ;  /* 0x00000000000c7919 */ /* 0x000f220000002600 */
[----:B------:R-:W-:Y:S01]  /*21600*/  ISETP.NE.U32.AND P0, PT, RZ, UR16, PT ;  /* 0x00000010ff007c0c */ /* 0x000fe2000bf05070 */
[----:B------:R-:W-:Y:S01]  /*21610*/  ULDC UR18, c[0x0][0x630] ;  /* 0x00018c0000127ab9 */ /* 0x000fe20000000800 */
[----:B------:R-:W-:Y:S02]  /*21620*/  R2UR UR14, R11 ;  /* 0x000000000b0e72ca */ /* 0x000fe400000e0000 */
[----:B------:R-:W-:Y:S01]  /*21630*/  ISETP.NE.AND.EX P0, PT, RZ, UR17, PT, P0 ;  /* 0x00000011ff007c0c */ /* 0x000fe2000bf05300 */
[----:B0-----:R-:W0:Y:S01]  /*21640*/  LDC.64 R6, c[0x0][0x620] ;  /* 0x00018800ff067b82 */ /* 0x001e220000000a00 */
[----:B------:R-:W-:-:S02]  /*21650*/  R2UR UR15, R13 ;  /* 0x000000000d0f72ca */ /* 0x000fc400000e0000 */
[----:B--2---:R-:W-:-:S05]  /*21660*/  I2FP.F32.U32 R0, R8 ;  /* 0x0000000800007245 */ /* 0x004fca0000201000 */
[----:B------:R-:W-:-:S06]  /*21670*/  FMUL R0, R0, UR6 ;  /* 0x0000000600007c20 */ /* 0x000fcc0008400000 */
[----:B------:R-:W2:Y:S01]  /*21680*/  F2I.U32.TRUNC.NTZ R0, R0 ;  /* 0x0000000000007305 */ /* 0x000ea2000020f000 */
[----:B----4-:R-:W-:Y:S05]  /*21690*/  @!P0 BRA `(.L_x_547) ;  /* 0x0000000000308947 */ /* 0x010fea0003800000 */
        /* <DEDUP_REMOVED lines=12> */
.L_x_547:
[----:B------:R-:W-:Y:S01]  /*21760*/  USHF.R.U64 UR10, UR14, UR18, UR15 ;  /* 0x000000120e0a7299 */ /* 0x000fe2000800120f */
[----:B------:R-:W4:Y:S01]  /*21770*/  LDC.64 R22, c[0x0][0x640] ;  /* 0x00019000ff167b82 */ /* 0x000f220000000a00 */
[----:B------:R-:W-:Y:S01]  /*21780*/  USHF.R.U32.HI UR6, URZ, UR18, UR15 ;  /* 0x000000123f067299 */ /* 0x000fe2000801160f */
[----:B--2---:R-:W-:Y:S02]  /*21790*/  IMAD.MOV R10, RZ, RZ, -R0 ;  /* 0x000000ffff0a7224 */ /* 0x004fe400078e0a00 */
[----:B-1----:R-:W-:Y:S01]  /*217a0*/  IMAD.MOV.U32 R2, RZ, RZ, R11 ;  /* 0x000000ffff027224 */ /* 0x002fe200078e000b */
[----:B------:R-:W-:Y:S01]  /*217b0*/  IADD3 R5, P0, RZ, -UR10, RZ ;  /* 0x8000000aff057c10 */ /* 0x000fe2000ff1e0ff */
[----:B---3--:R-:W-:Y:S02]  /*217c0*/  IMAD R18, R9, R10, R8 ;  /* 0x0000000a09127224 */ /* 0x008fe400078e0208 */
[----:B------:R-:W1:Y:S02]  /*217d0*/  LDC R4, c[0x0][0x618] ;  /* 0x00018600ff047b82 */ /* 0x000e640000000800 */
[----:B------:R-:W-:Y:S01]  /*217e0*/  IMAD.X R3, RZ, RZ, ~UR6, P0 ;  /* 0x80000006ff037e24 */ /* 0x000fe200080e06ff */
[----:B------:R-:W-:-:S03]  /*217f0*/  ULDC UR6, c[0x0][0x154] ;  /* 0x0000550000067ab9 */ /* 0x000fc60000000800 */
[-C--:B0-----:R-:W-:Y:S02]  /*21800*/  IMAD R0, R3, R6.reuse, RZ ;  /* 0x0000000603007224 */ /* 0x081fe400078e02ff */
[----:B------:R-:W0:Y:S01]  /*21810*/  LDC R14, c[0x0][0x608] ;  /* 0x00018200ff0e7b82 */ /* 0x000e220000000800 */
[----:B------:R-:W-:Y:S02]  /*21820*/  IMAD.MOV.U32 R3, RZ, RZ, R13 ;  /* 0x000000ffff037224 */ /* 0x000fe400078e000d */
[----:B------:R-:W-:-:S05]  /*21830*/  IMAD.WIDE.U32 R2, R5, R6, R2 ;  /* 0x0000000605027225 */ /* 0x000fca00078e0002 */
[----:B------:R-:W2:Y:S01]  /*21840*/  LDC R20, c[0x0][0x658] ;  /* 0x00019600ff147b82 */ /* 0x000ea20000000800 */
[----:B------:R-:W-:Y:S01]  /*21850*/  IMAD R5, R5, R7, R0 ;  /* 0x0000000705057224 */ /* 0x000fe200078e0200 */
[----:B------:R-:W-:Y:S01]  /*21860*/  I2FP.F32.U32 R0, R12 ;  /* 0x0000000c00007245 */ /* 0x000fe20000201000 */
[----:B------:R-:W-:Y:S01]  /*21870*/  IMAD.MOV.U32 R7, RZ, RZ, 0x1 ;  /* 0x00000001ff077424 */ /* 0x000fe200078e00ff */
[----:B----4-:R-:W-:Y:S01]  /*21880*/  ISETP.NE.U32.AND P0, PT, R22, RZ, PT ;  /* 0x000000ff1600720c */ /* 0x010fe20003f05070 */
[----:B------:R-:W-:Y:S02]  /*21890*/  IMAD.IADD R3, R3, 0x1, R5 ;  /* 0x0000000103037824 */ /* 0x000fe400078e0205 */
[----:B------:R-:W-:Y:S01]  /*218a0*/  FMUL R0, R0, UR6 ;  /* 0x0000000600007c20 */ /* 0x000fe20008400000 */
[----:B------:R-:W3:Y:S01]  /*218b0*/  LDC R15, c[0x0][0x148] ;  /* 0x00005200ff0f7b82 */ /* 0x000ee20000000800 */
[----:B------:R-:W-:Y:S01]  /*218c0*/  ISETP.NE.AND.EX P0, PT, R23, RZ, PT, P0 ;  /* 0x000000ff1700720c */ /* 0x000fe20003f05300 */
[----:B------:R-:W-:Y:S01]  /*218d0*/  IMAD.MOV.U32 R5, RZ, RZ, -0x1 ;  /* 0xffffffffff057424 */ /* 0x000fe200078e00ff */
[-CC-:B-1----:R-:W-:Y:S01]  /*218e0*/  SHF.R.U64 R10, R2, R4.reuse, R3.reuse ;  /* 0x00000004020a7219 */ /* 0x182fe20000001203 */
[----:B------:R1:W4:Y:S01]  /*218f0*/  F2I.U32.TRUNC.NTZ R13, R0 ;  /* 0x00000000000d7305 */ /* 0x000322000020f000 */
[----:B------:R-:W-:-:S03]  /*21900*/  SHF.R.U32.HI R3, RZ, R4, R3 ;  /* 0x00000004ff037219 */ /* 0x000fc60000011603 */
[----:B------:R-:W1:Y:S01]  /*21910*/  LDC R16, c[0x0][0x600] ;  /* 0x00018000ff107b82 */ /* 0x000e620000000800 */
[-CC-:B0-----:R-:W-:Y:S02]  /*21920*/  SHF.R.U64 R8, R10, R14.reuse, R3.reuse ;  /* 0x0000000e0a087219 */ /* 0x181fe40000001203 */
[----:B------:R-:W-:-:S05]  /*21930*/  SHF.R.U32.HI R3, RZ, R14, R3 ;  /* 0x0000000eff037219 */ /* 0x000fca0000011603 */
[----:B------:R-:W0:Y:S01]  /*21940*/  LDC R17, c[0x0][0x648] ;  /* 0x00019200ff117b82 */ /* 0x000e220000000800 */
[-CC-:B--2---:R-:W-:Y:S02]  /*21950*/  SHF.R.U64 R11, R8, R20.reuse, R3.reuse ;  /* 0x00000014080b7219 */ /* 0x184fe40000001203 */
[-C--:B------:R-:W-:Y:S02]  /*21960*/  SHF.L.U32 R5, R5, R20.reuse, RZ ;  /* 0x0000001405057219 */ /* 0x080fe400000006ff */
[-C--:B------:R-:W-:Y:S01]  /*21970*/  SHF.R.U32.HI R3, RZ, R20.reuse, R3 ;  /* 0x00000014ff037219 */ /* 0x080fe20000011603 */
[----:B------:R-:W-:Y:S01]  /*21980*/  IMAD.MOV.U32 R2, RZ, RZ, R11 ;  /* 0x000000ffff027224 */ /* 0x000fe200078e000b */
[----:B------:R-:W-:Y:S01]  /*21990*/  SHF.L.U32 R20, R7, R20, RZ ;  /* 0x0000001407147219 */ /* 0x000fe200000006ff */
[----:B------:R-:W2:Y:S01]  /*219a0*/  LDC R19, c[0x0][0x638] ;  /* 0x00018e00ff137b82 */ /* 0x000ea20000000800 */
[----:B------:R-:W-:-:S07]  /*219b0*/  LOP3.LUT R39, RZ, R5, RZ, 0x33, !PT ;  /* 0x00000005ff277212 */ /* 0x000fce00078e33ff */
[----:B------:R-:W0:Y:S01]  /*219c0*/  LDC R21, c[0x0][0x610] ;  /* 0x00018400ff157b82 */ /* 0x000e220000000800 */
[----:B----4-:R-:W-:Y:S05]  /*219d0*/  @!P0 BRA `(.L_x_548) ;  /* 0x0000000000288947 */ /* 0x010fea0003800000 */
[----:B-1----:R-:W1:Y:S02]  /*219e0*/  LDC R0, c[0x0][0x64c] ;  /* 0x00019300ff007b82 */ /* 0x002e640000000800 */
[----:B-1----:R-:W-:-:S05]  /*219f0*/  IADD3 R7, P0, R11, R0, RZ ;  /* 0x000000000b077210 */ /* 0x002fca0007f1e0ff */
        /* <DEDUP_REMOVED lines=8> */
.L_x_548:
[----:B01----:R-:W-:Y:S01]  /*21a80*/  SHF.R.U64 R0, R2, R17, R3 ;  /* 0x0000001102007219 */ /* 0x003fe20000001203 */
[----:B------:R-:W-:Y:S01]  /*21a90*/  VIADD R3, R16, 0xffffffff ;  /* 0xffffffff10037836 */ /* 0x000fe20000000000 */
[----:B------:R-:W-:Y:S01]  /*21aa0*/  LOP3.LUT R39, R8, R39, RZ, 0xc0, !PT ;  /* 0x0000002708277212 */ /* 0x000fe200078ec0ff */
[----:B------:R-:W-:Y:S02]  /*21ab0*/  IMAD.MOV R13, RZ, RZ, -R13 ;  /* 0x000000ffff0d7224 */ /* 0x000fe400078e0a0d */
[----:B------:R-:W-:Y:S01]  /*21ac0*/  IMAD.MOV R2, RZ, RZ, -R0 ;  /* 0x000000ffff027224 */ /* 0x000fe200078e0a00 */
[----:B------:R-:W-:Y:S01]  /*21ad0*/  LOP3.LUT R3, R10, R3, RZ, 0xc0, !PT ;  /* 0x000000030a037212 */ /* 0x000fe200078ec0ff */
[----:B------:R-:W-:Y:S02]  /*21ae0*/  IMAD R39, R20, R0, R39 ;  /* 0x0000000014277224 */ /* 0x000fe400078e0227 */
[----:B---3--:R-:W-:Y:S02]  /*21af0*/  @P4 IMAD R18, R15, R13, R12 ;  /* 0x0000000d0f124224 */ /* 0x008fe400078e020c */
[----:B--2---:R-:W-:-:S02]  /*21b00*/  IMAD R0, R2, R19, R11 ;  /* 0x0000001302007224 */ /* 0x004fc400078e020b */
[----:B------:R-:W-:Y:S02]  /*21b10*/  IMAD R39, R39, R21, R18 ;  /* 0x0000001527277224 */ /* 0x000fe400078e0212 */
[----:B------:R-:W-:Y:S02]  /*21b20*/  IMAD R2, R0, R16, R3 ;  /* 0x0000001000027224 */ /* 0x000fe400078e0203 */
[----:B------:R-:W-:-:S03]  /*21b30*/  IMAD.MOV.U32 R4, RZ, RZ, 0x1 ;  /* 0x00000001ff047424 */ /* 0x000fc600078e00ff */
[----:B------:R-:W-:Y:S02]  /*21b40*/  SEL R3, R2, R39, !P4 ;  /* 0x0000002702037207 */ /* 0x000fe40006000000 */
[----:B------:R-:W-:Y:S02]  /*21b50*/  PRMT R0, R4, 0x7610, R0 ;  /* 0x0000761004007816 */ /* 0x000fe40000000000 */
[----:B------:R-:W-:Y:S01]  /*21b60*/  SEL R39, R39, R2, !P4 ;  /* 0x0000000227277207 */ /* 0x000fe20006000000 */
[----:B------:R2:W-:Y:S06]  /*21b70*/  STL [R1+0x460], R3 ;  /* 0x0004600301007387 */ /* 0x0005ec0000100800 */
.L_x_546:
[----:B------:R3:W-:Y:S01]  /*21b80*/  STL [R1+0x464], R39 ;  /* 0x0004642701007387 */ /* 0x0007e20000100800 */
[----:B------:R-:W-:-:S13]  /*21b90*/  LOP3.LUT P0, RZ, R0, 0xff, RZ, 0xc0, !PT ;  /* 0x000000ff00ff7812 */ /* 0x000fda000780c0ff */
[----:B---3--:R-:W-:Y:S05]  /*21ba0*/  @P0 BRA `(.L_x_549) ;  /* 0xfffffdf400280947 */ /* 0x008fea000383ffff */
[----:B------:R-:W-:Y:S05]  /*21bb0*/  EXIT ;  /* 0x000000000000794d */ /* 0x000fea0003800000 */
.L_x_3:
[----:B------:R-:W2:Y:S01]  /*21bc0*/  LDL R18, [R1+0x45c] ;  /* 0x00045c0001127983 */ /* 0x000ea20000100800 */
[----:B------:R-:W-:-:S03]  /*21bd0*/  ULDC.64 UR4, c[0x0][0x650] ;  /* 0x0001940000047ab9 */ /* 0x000fc60000000a00 */
[----:B------:R-:W3:Y:S01]  /*21be0*/  LDL R19, [R1+0x458] ;  /* 0x0004580001137983 */ /* 0x000ee20000100800 */
[----:B------:R-:W-:Y:S01]  /*21bf0*/  PRMT R0, RZ, 0x7610, R0 ;  /* 0x00007610ff007816 */ /* 0x000fe20000000000 */
[----:B------:R-:W-:Y:S02]  /*21c00*/  IMAD.MOV.U32 R5, RZ, RZ, -0x1 ;  /* 0xffffffffff057424 */ /* 0x000fe400078e00ff */
[----:B------:R-:W-:Y:S02]  /*21c10*/  IMAD.MOV.U32 R4, RZ, RZ, -0x1 ;  /* 0xffffffffff047424 */ /* 0x000fe400078e00ff */
[----:B------:R-:W-:Y:S01]  /*21c20*/  IMAD.MOV.U32 R10, RZ, RZ, -0x1 ;  /* 0xffffffffff0a7424 */ /* 0x000fe200078e00ff */
[----:B--2---:R-:W-:-:S04]  /*21c30*/  ISETP.GE.U32.AND P0, PT, R18, UR4, PT ;  /* 0x0000000412007c0c */ /* 0x004fc8000bf06070 */
[----:B---3--:R-:W-:-:S13]  /*21c40*/  ISETP.GE.U32.AND.EX P0, PT, R19, UR5, PT, P0 ;  /* 0x0000000513007c0c */ /* 0x008fda000bf06100 */
[----:B------:R-:W-:Y:S05]  /*21c50*/  @P0 BRA `(.L_x_550) ;  /* 0x0000000400600947 */ /* 0x000fea0003800000 */
[----:B------:R-:W0:Y:S01]  /*21c60*/  LDC.64 R12, c[0x0][0x628] ;  /* 0x00018a00ff0c7b82 */ /* 0x000e220000000a00 */
[----:B------:R-:W-:Y:S02]  /*21c70*/  IMAD.MOV.U32 R8, RZ, RZ, R18 ;  /* 0x000000ffff087224 */ /* 0x000fe400078e0012 */
[----:B------:R-:W-:-:S05]  /*21c80*/  IMAD.MOV.U32 R9, RZ, RZ, R19 ;  /* 0x000000ffff097224 */ /* 0x000fca00078e0013 */
[----:B------:R-:W1:Y:S08]  /*21c90*/  LDC R14, c[0x0][0x630] ;  /* 0x00018c00ff0e7b82 */ /* 0x000e700000000800 */
[----:B------:R-:W2:Y:S01]  /*21ca0*/  LDC.64 R16, c[0x0][0x620] ;  /* 0x00018800ff107b82 */ /* 0x000ea20000000a00 */
[----:B0-----:R-:W-:-:S04]  /*21cb0*/  ISETP.NE.U32.AND P0, PT, R12, RZ, PT ;  /* 0x000000ff0c00720c */ /* 0x001fc80003f05070 */
[----:B------:R-:W-:-:S13]  /*21cc0*/  ISETP.NE.AND.EX P0, PT, R13, RZ, PT, P0 ;  /* 0x000000ff0d00720c */ /* 0x000fda0003f05300 */
[----:B-12---:R-:W-:Y:S05]  /*21cd0*/  @!P0 BRA `(.L_x_551) ;  /* 0x0000000000288947 */ /* 0x006fea0003800000 */
[----:B------:R-:W0:Y:S02]  /*21ce0*/  LDC R0, c[0x0][0x634] ;  /* 0x00018d00ff007b82 */ /* 0x000e240000000800 */
[----:B0-----:R-:W-:-:S05]  /*21cf0*/  IADD3 R9, P0, R18, R0, RZ ;  /* 0x0000000012097210 */ /* 0x001fca0007f1e0ff */
        /* <DEDUP_REMOVED lines=8> */
.L_x_551:
[-CC-:B------:R-:W-:Y:S01]  /*21d80*/  SHF.R.U64 R10, R8, R14.reuse, R9.reuse ;  /* 0x0000000e080a7219 */ /* 0x180fe20000001209 */
[----:B------:R-:W0:Y:S01]  /*21d90*/  LDC R6, c[0x0][0x618] ;  /* 0x00018600ff067b82 */ /* 0x000e220000000800 */
[----:B------:R-:W-:Y:S01]  /*21da0*/  SHF.R.U32.HI R0, RZ, R14, R9 ;  /* 0x0000000eff007219 */ /* 0x000fe20000011609 */
[----:B------:R-:W-:Y:S01]  /*21db0*/  ULDC UR4, c[0x0][0x150] ;  /* 0x0000540000047ab9 */ /* 0x000fe20000000800 */
[----:B------:R-:W-:Y:S01]  /*21dc0*/  IADD3 R3, P0, RZ, -R10, RZ ;  /* 0x8000000aff037210 */ /* 0x000fe20007f1e0ff */
[----:B------:R-:W-:Y:S01]  /*21dd0*/  IMAD.MOV.U32 R4, RZ, RZ, R18 ;  /* 0x000000ffff047224 */ /* 0x000fe200078e0012 */
[----:B------:R-:W-:Y:S01]  /*21de0*/  I2FP.F32.U32 R8, R2 ;  /* 0x0000000200087245 */ /* 0x000fe20000201000 */
[----:B------:R-:W-:Y:S02]  /*21df0*/  IMAD.MOV.U32 R5, RZ, RZ, R19 ;  /* 0x000000ffff057224 */ /* 0x000fe400078e0013 */
[----:B------:R-:W1:Y:S01]  /*21e00*/  LDC.64 R20, c[0x0][0x640] ;  /* 0x00019000ff147b82 */ /* 0x000e620000000a00 */
[----:B------:R-:W-:-:S02]  /*21e10*/  IMAD.X R7, RZ, RZ, ~R0, P0 ;  /* 0x000000ffff077224 */ /* 0x000fc400000e0e00 */
[----:B------:R-:W-:Y:S01]  /*21e20*/  FMUL R9, R8, UR4 ;  /* 0x0000000408097c20 */ /* 0x000fe20008400000 */
[----:B------:R-:W-:Y:S01]  /*21e30*/  IMAD.WIDE.U32 R4, R3, R16, R4 ;  /* 0x0000001003047225 */ /* 0x000fe200078e0004 */
[----:B------:R-:W-:-:S03]  /*21e40*/  ULDC UR4, c[0x0][0x154] ;  /* 0x0000550000047ab9 */ /* 0x000fc60000000800 */
[----:B------:R-:W-:Y:S01]  /*21e50*/  IMAD R0, R7, R16, RZ ;  /* 0x0000001007007224 */ /* 0x000fe200078e02ff */
[----:B------:R-:W2:Y:S01]  /*21e60*/  LDC R13, c[0x0][0x144] ;  /* 0x00005100ff0d7b82 */ /* 0x000ea20000000800 */
[----:B------:R-:W3:Y:S02]  /*21e70*/  F2I.U32.TRUNC.NTZ R9, R9 ;  /* 0x0000000900097305 */ /* 0x000ee4000020f000 */
[----:B------:R-:W-:-:S04]  /*21e80*/  IMAD R3, R3, R17, R0 ;  /* 0x0000001103037224 */ /* 0x000fc800078e0200 */
[----:B------:R-:W-:Y:S01]  /*21e90*/  IMAD.IADD R3, R5, 0x1, R3 ;  /* 0x0000000105037824 */ /* 0x000fe200078e0203 */
[----:B------:R-:W4:Y:S04]  /*21ea0*/  LDC R12, c[0x0][0x608] ;  /* 0x00018200ff0c7b82 */ /* 0x000f280000000800 */
[-C--:B0-----:R-:W-:Y:S02]  /*21eb0*/  SHF.R.U64 R8, R4, R6.reuse, R3 ;  /* 0x0000000604087219 */ /* 0x081fe40000001203 */
[----:B------:R-:W-:Y:S02]  /*21ec0*/  I2FP.F32.U32 R4, R11 ;  /* 0x0000000b00047245 */ /* 0x000fe40000201000 */
[----:B------:R-:W0:Y:S01]  /*21ed0*/  LDC R7, c[0x0][0x658] ;  /* 0x00019600ff077b82 */ /* 0x000e220000000800 */
[----:B-1----:R-:W-:Y:S01]  /*21ee0*/  ISETP.NE.U32.AND P0, PT, R20, RZ, PT ;  /* 0x000000ff1400720c */ /* 0x002fe20003f05070 */
[----:B---3--:R-:W-:Y:S01]  /*21ef0*/  IMAD.MOV R0, RZ, RZ, -R9 ;  /* 0x000000ffff007224 */ /* 0x008fe200078e0a09 */
[----:B------:R-:W-:Y:S01]  /*21f00*/  SHF.R.U32.HI R3, RZ, R6, R3 ;  /* 0x00000006ff037219 */ /* 0x000fe20000011603 */
[----:B------:R-:W-:Y:S01]  /*21f10*/  FMUL R4, R4, UR4 ;  /* 0x0000000404047c20 */ /* 0x000fe20008400000 */
[----:B------:R-:W-:Y:S01]  /*21f20*/  ISETP.NE.AND.EX P0, PT, R21, RZ, PT, P0 ;  /* 0x000000ff1500720c */ /* 0x000fe20003f05300 */
[----:B------:R-:W-:-:S02]  /*21f30*/  IMAD.MOV.U32 R6, RZ, RZ, -0x1 ;  /* 0xffffffffff067424 */ /* 0x000fc400078e00ff */
[----:B------:R-:W1:Y:S01]  /*21f40*/  LDC R14, c[0x0][0x148] ;  /* 0x00005200ff0e7b82 */ /* 0x000e620000000800 */
[----:B--2---:R-:W-:Y:S02]  /*21f50*/  IMAD R18, R13, R0, R2 ;  /* 0x000000000d127224 */ /* 0x004fe400078e0202 */
[----:B------:R-:W-:-:S05]  /*21f60*/  IMAD.MOV.U32 R2, RZ, RZ, 0x1 ;  /* 0x00000001ff027424 */ /* 0x000fca00078e00ff */
[----:B------:R-:W2:Y:S01]  /*21f70*/  LDC R16, c[0x0][0x600] ;  /* 0x00018000ff107b82 */ /* 0x000ea20000000800 */
[-CC-:B----4-:R-:W-:Y:S02]  /*21f80*/  SHF.R.U64 R13, R8, R12.reuse, R3.reuse ;  /* 0x0000000c080d7219 */ /* 0x190fe40000001203 */
[----:B------:R-:W-:Y:S02]  /*21f90*/  SHF.R.U32.HI R0, RZ, R12, R3 ;  /* 0x0000000cff007219 */ /* 0x000fe40000011603 */
[----:B------:R3:W4:Y:S03]  /*21fa0*/  F2I.U32.TRUNC.NTZ R12, R4 ;  /* 0x00000004000c7305 */ /* 0x000726000020f000 */
[----:B------:R-:W1:Y:S01]  /*21fb0*/  LDC R17, c[0x0][0x648] ;  /* 0x00019200ff117b82 */ /* 0x000e620000000800 */
[-C--:B0-----:R-:W-:Y:S02]  /*21fc0*/  SHF.R.U64 R15, R13, R7.reuse, R0 ;  /* 0x000000070d0f7219 */ /* 0x081fe40000001200 */
[----:B------:R-:W-:-:S02]  /*21fd0*/  SHF.L.U32 R6, R6, R7, RZ ;  /* 0x0000000706067219 */ /* 0x000fc400000006ff */
[-C--:B------:R-:W-:Y:S01]  /*21fe0*/  SHF.L.U32 R22, R2, R7.reuse, RZ ;  /* 0x0000000702167219 */ /* 0x080fe200000006ff */
[----:B------:R-:W-:Y:S01]  /*21ff0*/  IMAD.MOV.U32 R2, RZ, RZ, R15 ;  /* 0x000000ffff027224 */ /* 0x000fe200078e000f */
[----:B------:R-:W-:Y:S01]  /*22000*/  SHF.R.U32.HI R3, RZ, R7, R0 ;  /* 0x00000007ff037219 */ /* 0x000fe20000011600 */
[----:B------:R-:W0:Y:S01]  /*22010*/  LDC R19, c[0x0][0x638] ;  /* 0x00018e00ff137b82 */ /* 0x000e220000000800 */
[----:B------:R-:W-:-:S07]  /*22020*/  LOP3.LUT R24, RZ, R6, RZ, 0x33, !PT ;  /* 0x00000006ff187212 */ /* 0x000fce00078e33ff */
        /* <DEDUP_REMOVED lines=12> */
.L_x_552:
[----:B-1----:R-:W-:Y:S01]  /*220f0*/  SHF.R.U64 R3, R2, R17, R3 ;  /* 0x0000001102037219 */ /* 0x002fe20000001203 */
[----:B--2---:R-:W-:Y:S01]  /*22100*/  VIADD R7, R16, 0xffffffff ;  /* 0xffffffff10077836 */ /* 0x004fe20000000000 */
[----:B------:R-:W-:Y:S01]  /*22110*/  LOP3.LUT R0, R13, R24, RZ, 0xc0, !PT ;  /* 0x000000180d007212 */ /* 0x000fe200078ec0ff */
[----:B------:R-:W-:Y:S02]  /*22120*/  IMAD.MOV R12, RZ, RZ, -R12 ;  /* 0x000000ffff0c7224 */ /* 0x000fe400078e0a0c */
[----:B------:R-:W-:Y:S02]  /*22130*/  IMAD.MOV R2, RZ, RZ, -R3 ;  /* 0x000000ffff027224 */ /* 0x000fe400078e0a03 */
[----:B------:R-:W-:Y:S01]  /*22140*/  IMAD R5, R22, R3, R0 ;  /* 0x0000000316057224 */ /* 0x000fe200078e0200 */
[----:B------:R-:W-:Y:S01]  /*22150*/  LOP3.LUT R3, R8, R7, RZ, 0xc0, !PT ;  /* 0x0000000708037212 */ /* 0x000fe200078ec0ff */
[----:B------:R-:W-:Y:S02]  /*22160*/  @P4 IMAD R18, R14, R12, R11 ;  /* 0x0000000c0e124224 */ /* 0x000fe400078e020b */
[----:B0-----:R-:W-:-:S02]  /*22170*/  IMAD R0, R2, R19, R15 ;  /* 0x0000001302007224 */ /* 0x001fc400078e020f */
[----:B------:R-:W-:Y:S02]  /*22180*/  IMAD.MOV.U32 R4, RZ, RZ, 0x1 ;  /* 0x00000001ff047424 */ /* 0x000fe400078e00ff */
[----:B------:R-:W-:Y:S02]  /*22190*/  IMAD R5, R5, R23, R18 ;  /* 0x0000001705057224 */ /* 0x000fe400078e0212 */
[----:B------:R-:W-:Y:S01]  /*221a0*/  IMAD R2, R0, R16, R3 ;  /* 0x0000001000027224 */ /* 0x000fe200078e0203 */
[----:B------:R-:W-:-:S04]  /*221b0*/  PRMT R0, R4, 0x7610, R0 ;  /* 0x0000761004007816 */ /* 0x000fc80000000000 */
[----:B------:R-:W-:Y:S02]  /*221c0*/  SEL R4, R2, R5, !P4 ;  /* 0x0000000502047207 */ /* 0x000fe40006000000 */
[----:B------:R-:W-:-:S07]  /*221d0*/  SEL R5, R5, R2, !P4 ;  /* 0x0000000205057207 */ /* 0x000fce0006000000 */
.L_x_550:
[----:B------:R-:W-:-:S08]  /*221e0*/  NOP ;  /* 0x0000000000007918 */ /* 0x000fd00000000000 */
[----:B------:R-:W0:-:S00]  /*221f0*/  USETMAXREG.DEALLOC.CTAPOOL 0x18 ;  /* 0x00000018000079c8 */ /* 0x000e0000080e0500 */
[----:B------:R-:W-:-:S13]  /*22200*/  ISETP.NE.AND P0, PT, RZ, UR8, PT ;  /* 0x00000008ff007c0c */ /* 0x000fda000bf05270 */
[----:B------:R-:W-:Y:S05]  /*22210*/  @P0 EXIT ;  /* 0x000000000000094d */ /* 0x000fea0003800000 */
[----:B0-----:R-:W-:Y:S01]  /*22220*/  LOP3.LUT P0, RZ, R0, 0xff, RZ, 0xc0, !PT ;  /* 0x000000ff00ff7812 */ /* 0x001fe2000780c0ff */
[----:B------:R-:W-:Y:S02]  /*22230*/  IMAD.MOV.U32 R6, RZ, RZ, 0x1 ;  /* 0x00000001ff067424 */ /* 0x000fe400078e00ff */
[----:B------:R-:W-:-:S10]  /*22240*/  IMAD.MOV.U32 R7, RZ, RZ, RZ ;  /* 0x000000ffff077224 */ /* 0x000fd400078e00ff */
[----:B------:R-:W-:Y:S05]  /*22250*/  @!P0 BRA `(.L_x_553) ;  /* 0x0000000c00408947 */ /* 0x000fea0003800000 */
[----:B------:R-:W0:Y:S01]  /*22260*/  LDC R0, c[0x0][0x28c] ;  /* 0x0000a300ff007b82 */ /* 0x000e220000000800 */
[----:B------:R-:W1:Y:S01]  /*22270*/  S2R R2, SR_TID.X ;  /* 0x0000000000027919 */ /* 0x000e620000002100 */
[----:B------:R-:W-:Y:S01]  /*22280*/  ULDC UR5, c[0x0][0x658] ;  /* 0x0001960000057ab9 */ /* 0x000fe20000000800 */
[----:B------:R-:W-:Y:S01]  /*22290*/  UMOV UR7, 0xffffffff ;  /* 0xffffffff00077882 */ /* 0x000fe20000000000 */
[----:B------:R-:W-:Y:S01]  /*222a0*/  ULDC UR6, c[0x0][0xc] ;  /* 0x0000030000067ab9 */ /* 0x000fe20000000800 */
[----:B------:R-:W-:Y:S01]  /*222b0*/  USHF.L.U32 UR8, UR7, UR5, URZ ;  /* 0x0000000507087299 */ /* 0x000fe2000800063f */
[----:B------:R-:W-:Y:S01]  /*222c0*/  BSSY B0, `(.L_x_553) ;  /* 0x00000c9000007945 */ /* 0x000fe20003800000 */
[----:B------:R-:W-:Y:S01]  /*222d0*/  UMOV UR9, 0x1 ;  /* 0x0000000100097882 */ /* 0x000fe20000000000 */
[----:B------:R-:W-:Y:S01]  /*222e0*/  ULDC UR7, c[0x0][0x10] ;  /* 0x0000040000077ab9 */ /* 0x000fe20000000800 */
[----:B------:R-:W-:Y:S01]  /*222f0*/  USHF.L.U32 UR18, UR9, UR5, URZ ;  /* 0x0000000509127299 */ /* 0x000fe2000800063f */
[----:B------:R-:W-:Y:S01]  /*22300*/  IMAD.MOV.U32 R9, RZ, RZ, 0x1 ;  /* 0x00000001ff097424 */ /* 0x000fe200078e00ff */
[----:B------:R-:W-:Y:S01]  /*22310*/  UIMAD.WIDE.U32 UR6, UR6, UR7, URZ ;  /* 0x00000007060672a5 */ /* 0x000fe2000f8e003f */
[----:B------:R-:W-:Y:S01]  /*22320*/  IMAD.MOV.U32 R6, RZ, RZ, 0x1 ;  /* 0x00000001ff067424 */ /* 0x000fe200078e00ff */
[----:B------:R-:W-:Y:S01]  /*22330*/  ULDC UR5, c[0x0][0x14] ;  /* 0x0000050000057ab9 */ /* 0x000fe20000000800 */
[----:B------:R-:W-:Y:S01]  /*22340*/  IMAD.MOV.U32 R7, RZ, RZ, RZ ;  /* 0x000000ffff077224 */ /* 0x000fe200078e00ff */
[----:B------:R-:W-:-:S02]  /*22350*/  UIMAD.WIDE.U32 UR20, UR6, UR5, URZ ;  /* 0x00000005061472a5 */ /* 0x000fc4000f8e003f */
[----:B------:R-:W-:Y:S01]  /*22360*/  UIMAD UR16, UR7, UR5, URZ ;  /* 0x00000005071072a4 */ /* 0x000fe2000f8e023f */
[----:B------:R-:W-:Y:S01]  /*22370*/  ULDC UR4, c[0x0][0x600] ;  /* 0x0001800000047ab9 */ /* 0x000fe20000000800 */
[----:B------:R-:W-:Y:S02]  /*22380*/  ULOP3.LUT UR24, UR13, 0x2, URZ, 0xfc, !UPT ;  /* 0x000000020d187892 */ /* 0x000fe4000f8efc3f */
[----:B------:R-:W-:Y:S01]  /*22390*/  UIADD3 UR4, UR4, -0x1, URZ ;  /* 0xffffffff04047890 */ /* 0x000fe2000fffe03f */
[----:B0-----:R-:W-:Y:S01]  /*223a0*/  VIADD R0, R0, 0x1f ;  /* 0x0000001f00007836 */ /* 0x001fe20000000000 */
[----:B------:R-:W-:Y:S02]  /*223b0*/  ULOP3.LUT UR17, URZ, UR8, URZ, 0x33, !UPT ;  /* 0x000000083f117292 */ /* 0x000fe4000f8e333f */
[----:B------:R-:W-:Y:S02]  /*223c0*/  UIADD3 UR16, UR21, UR16, URZ ;  /* 0x0000001015107290 */ /* 0x000fe4000fffe03f */
[----:B------:R-:W-:Y:S01]  /*223d0*/  SHF.R.S32.HI R3, RZ, 0x1f, R0 ;  /* 0x0000001fff037819 */ /* 0x000fe20000011400 */
[----:B------:R-:W-:-:S03]  /*223e0*/  ULDC.64 UR22, c[0x0][0x198] ;  /* 0x0000660000167ab9 */ /* 0x000fc60000000a00 */
[----:B------:R-:W-:Y:S02]  /*223f0*/  LEA.HI R0, R3, R0, RZ, 0x5 ;  /* 0x0000000003007211 */ /* 0x000fe400078f28ff */
[C---:B-1----:R-:W-:Y:S02]  /*22400*/  LOP3.LUT P2, RZ, R2.reuse, 0x7f, RZ, 0xc0, !PT ;  /* 0x0000007f02ff7812 */ /* 0x042fe4000784c0ff */
[----:B------:R-:W-:Y:S02]  /*22410*/  SHF.R.S32.HI R0, RZ, 0x5, R0 ;  /* 0x00000005ff007819 */ /* 0x000fe40000011400 */
[----:B------:R-:W-:-:S03]  /*22420*/  LOP3.LUT P0, RZ, R2, 0x1f, RZ, 0xc0, !PT ;  /* 0x0000001f02ff7812 */ /* 0x000fc6000780c0ff */
[----:B------:R-:W-:Y:S01]  /*22430*/  VIADD R14, R0, 0x1 ;  /* 0x00000001000e7836 */ /* 0x000fe20000000000 */
[----:B------:R-:W-:-:S13]  /*22440*/  PLOP3.LUT P0, PT, P0, P2, PT, 0x8a, 0x0 ;  /* 0x000000000000781c */ /* 0x000fda0000705172 */
.L_x_565:
[----:B------:R-:W-:-:S03]  /*22450*/  UMOV UR5, 0xffffffff ;  /* 0xffffffff00057882 */ /* 0x000fc60000000000 */
[----:B------:R-:W-:Y:S05]  /*22460*/  BRA.DIV UR5, `(.L_x_554) ;  /* 0x0000000e05dc7947 */ /* 0x000fea000b800000 */
[----:B------:R-:W-:-:S13]  /*22470*/  ELECT P1, URZ, PT ;  /* 0x00000000003f782f */ /* 0x000fda0003820000 */
.L_x_577:
[----:B------:R-:W0:Y:S01]  /*22480*/  LDC R2, c[0x0][0x28c] ;  /* 0x0000a300ff027b82 */ /* 0x000e220000000800 */
[----:B------:R-:W-:Y:S01]  /*22490*/  BSSY B1, `(.L_x_555) ;  /* 0x0000035000017945 */ /* 0x000fe20003800000 */
[----:B0-----:R-:W-:-:S13]  /*224a0*/  ISETP.LT.OR P1, PT, R2, 0x1, !P1 ;  /* 0x000000010200780c */ /* 0x001fda0004f21670 */
[----:B------:R-:W-:Y:S05]  /*224b0*/  @P1 BRA `(.L_x_556) ;  /* 0x0000000000c81947 */ /* 0x000fea0003800000 */
[----:B------:R-:W-:Y:S02]  /*224c0*/  IMAD.SHL.U32 R4, R4, 0x100, RZ ;  /* 0x0000010004047824 */ /* 0x000fe400078e00ff */
[----:B------:R-:W-:Y:S02]  /*224d0*/  IMAD.SHL.U32 R5, R5, 0x100, RZ ;  /* 0x0000010005057824 */ /* 0x000fe400078e00ff */
[----:B------:R-:W-:Y:S02]  /*224e0*/  IMAD.MOV.U32 R13, RZ, RZ, RZ ;  /* 0x000000ffff0d7224 */ /* 0x000fe400078e00ff */
[----:B------:R-:W-:Y:S02]  /*224f0*/  IMAD.MOV.U32 R3, RZ, RZ, R14 ;  /* 0x000000ffff037224 */ /* 0x000fe400078e000e */
[----:B------:R-:W-:Y:S02]  /*22500*/  IMAD.MOV.U32 R2, RZ, RZ, R6 ;  /* 0x000000ffff027224 */ /* 0x000fe400078e0006 */
[----:B------:R-:W-:-:S07]  /*22510*/  IMAD.MOV.U32 R8, RZ, RZ, R7 ;  /* 0x000000ffff087224 */ /* 0x000fce00078e0007 */
.L_x_560:
[----:B------:R-:W0:Y:S01]  /*22520*/  S2R R12, SR_CgaCtaId ;  /* 0x00000000000c7919 */ /* 0x000e220000008800 */
[----:B------:R-:W-:-:S04]  /*22530*/  MOV R11, 0x400 ;  /* 0x00000400000b7802 */ /* 0x000fc80000000f00 */
[----:B0-----:R-:W-:Y:S02]  /*22540*/  LEA R15, R12, R11, 0x18 ;  /* 0x0000000b0c0f7211 */ /* 0x001fe400078ec0ff */
[----:B------:R-:W-:Y:S01]  /*22550*/  SHF.L.U32 R11, R2, 0x1f, RZ ;  /* 0x0000001f020b7819 */ /* 0x000fe200000006ff */
[----:B------:R-:W0:Y:S02]  /*22560*/  @!P2 LDC R12, c[0x0][0x500] ;  /* 0x00014000ff0cab82 */ /* 0x000e240000000800 */
[----:B------:R-:W-:-:S04]  /*22570*/  IMAD R16, R8, 0x8, R15 ;  /* 0x0000000808107824 */ /* 0x000fc800078e020f */
[----:B------:R-:W1:Y:S02]  /*22580*/  SYNCS.PHASECHK.TRANS64.TRYWAIT P1, [R16+URZ+0x28], R11 ;  /* 0x0000280b100075a7 */ /* 0x000e64000802017f */
[----:B-1----:R-:W-:Y:S05]  /*22590*/  @!P1 BRA `(.L_x_557) ;  /* 0x0000000c00b09947 */ /* 0x002fea0003800000 */
.L_x_578:
[----:B------:R-:W-:Y:S01]  /*225a0*/  UPRMT UR5, UR24, 0x9910, URZ ;  /* 0x0000991018057896 */ /* 0x000fe2000800003f */
[----:B0-----:R0:W-:Y:S03]  /*225b0*/  @!P2 SYNCS.ARRIVE.TRANS64 RZ, [R16+URZ], R12 ;  /* 0x0000000c10ffa9a7 */ /* 0x0011e6000800003f */
[----:B------:R-:W-:-:S06]  /*225c0*/  UISETP.NE.AND UP0, UPT, UR5, 0x2, UPT ;  /* 0x000000020500788c */ /* 0x000fcc000bf05270 */
[----:B------:R-:W-:-:S13]  /*225d0*/  PLOP3.LUT P1, PT, PT, PT, UP0, 0x80, 0x0 ;  /* 0x000000000000781c */ /* 0x000fda0003f2f008 */
[----:B0-----:R-:W-:Y:S05]  /*225e0*/  @P1 BRA `(.L_x_558) ;  /* 0x0000000000041947 */ /* 0x001fea0003800000 */
[----:B------:R-:W-:Y:S01]  /*225f0*/  BPT.TRAP 0x1 ;  /* 0x000000040000795c */ /* 0x000fe20000300000 */
.L_x_558:
[----:B------:R-:W-:Y:S05]  /*22600*/  @P0 BRA `(.L_x_559) ;  /* 0x0000000000040947 */ /* 0x000fea0003800000 */
[----:B------:R-:W-:Y:S01]  /*22610*/  BPT.TRAP 0x1 ;  /* 0x000000040000795c */ /* 0x000fe20000300000 */
.L_x_559:
[----:B------:R-:W-:Y:S01]  /*22620*/  IMAD R15, R8, 0x2000, R15 ;  /* 0x00002000080f7824 */ /* 0x000fe200078e020f */
[----:B------:R-:W-:Y:S01]  /*22630*/  R2UR UR9, R16 ;  /* 0x00000000100972ca */ /* 0x000fe200000e0000 */
[----:B------:R-:W-:Y:S01]  /*22640*/  VIADD R3, R3, 0xffffffff ;  /* 0xffffffff03037836 */ /* 0x000fe20000000000 */
[----:B------:R-:W-:Y:S01]  /*22650*/  UIADD3 UR6, UP0, UR22, 0xf0, URZ ;  /* 0x000000f016067890 */ /* 0x000fe2000ff1e03f */
[----:B------:R-:W-:Y:S01]  /*22660*/  R2UR UR11, R5 ;  /* 0x00000000050b72ca */ /* 0x000fe200000e0000 */
[----:B------:R-:W-:Y:S01]  /*22670*/  UIADD3 UR26, UP1, UR22, 0x1f0, URZ ;  /* 0x000001f0161a7890 */ /* 0x000fe2000ff3e03f */
[----:B------:R-:W-:Y:S01]  /*22680*/  R2UR UR5, R15 ;  /* 0x000000000f0572ca */ /* 0x000fe200000e0000 */
[----:B------:R-:W-:Y:S01]  /*22690*/  UIADD3.X UR7, URZ, UR23, URZ, UP0, !UPT ;  /* 0x000000173f077290 */ /* 0x000fe200087fe43f */
[----:B------:R-:W-:Y:S01]  /*226a0*/  R2UR UR10, R13 ;  /* 0x000000000d0a72ca */ /* 0x000fe200000e0000 */
[----:B------:R-:W-:Y:S01]  /*226b0*/  VIADD R8, R8, 0x1 ;  /* 0x0000000108087836 */ /* 0x000fe20000000000 */
[----:B------:R-:W-:Y:S01]  /*226c0*/  R2UR UR12, R10 ;  /* 0x000000000a0c72ca */ /* 0x000fe200000e0000 */
[----:B------:R-:W-:Y:S01]  /*226d0*/  UIADD3.X UR27, URZ, UR23, URZ, UP1, !UPT ;  /* 0x000000173f1b7290 */ /* 0x000fe20008ffe43f */
[----:B------:R-:W-:Y:S01]  /*226e0*/  R2UR UR19, R4 ;  /* 0x00000000041372ca */ /* 0x000fe200000e0000 */
[----:B------:R-:W-:Y:S01]  /*226f0*/  UMOV UR14, 0x0 ;  /* 0x00000000000e7882 */ /* 0x000fe20000000000 */
[----:B------:R-:W-:Y:S01]  /*22700*/  ISETP.GT.AND P3, PT, R3, 0x1, PT ;  /* 0x000000010300780c */ /* 0x000fe20003f64270 */
[----:B------:R-:W-:Y:S01]  /*22710*/  UMOV UR15, 0x10000000 ;  /* 0x10000000000f7882 */ /* 0x000fe20000000000 */
[----:B------:R-:W-:Y:S01]  /*22720*/  ISETP.NE.AND P1, PT, R8, 0x5, PT ;  /* 0x000000050800780c */ /* 0x000fe20003f25270 */
[----:B------:R-:W-:-:S02]  /*22730*/  VIADD R13, R13, 0x20 ;  /* 0x000000200d0d7836 */ /* 0x000fc40000000000 */
[----:B------:R-:W-:Y:S01]  /*22740*/  UIADD3 UR8, UR5, 0x100, URZ ;  /* 0x0000010005087890 */ /* 0x000fe2000fffe03f */
[----:B-1----:R-:W-:Y:S01]  /*22750*/  SEL R11, RZ, 0x1, P1 ;  /* 0x00000001ff0b7807 */ /* 0x002fe20000800000 */
[----:B------:R-:W-:Y:S01]  /*22760*/  UIADD3 UR5, UR5, 0xa100, URZ ;  /* 0x0000a10005057890 */ /* 0x000fe2000fffe03f */
[----:B------:R-:W-:Y:S02]  /*22770*/  SEL R8, R8, RZ, P1 ;  /* 0x000000ff08087207 */ /* 0x000fe40000800000 */
[----:B------:R-:W-:-:S04]  /*22780*/  LOP3.LUT R2, R2, R11, RZ, 0x3c, !PT ;  /* 0x0000000b02027212 */ /* 0x000fc800078e3cff */
[----:B------:R0:W-:Y:S02]  /*22790*/  UTMALDG.3D [UR8], [UR6], desc[UR14] ;  /* 0x00000e08060075b4 */ /* 0x0001e40008011000 */
[----:B0-----:R-:W-:Y:S01]  /*227a0*/  UMOV UR8, UR5 ;  /* 0x0000000500087c82 */ /* 0x001fe20008000000 */
[----:B------:R-:W-:Y:S02]  /*227b0*/  UMOV UR11, UR19 ;  /* 0x00000013000b7c82 */ /* 0x000fe40008000000 */
[----:B------:R0:W-:Y:S02]  /*227c0*/  UTMALDG.3D [UR8], [UR26], desc[UR14] ;  /* 0x00000e081a0075b4 */ /* 0x0001e40008011000 */
[----:B0-----:R-:W-:Y:S05]  /*227d0*/  @P3 BRA `(.L_x_560) ;  /* 0xfffffffc00503947 */ /* 0x001fea000383ffff */
.L_x_556:
[----:B------:R-:W-:Y:S05]  /*227e0*/  BSYNC B1 ;  /* 0x0000000000017941 */ /* 0x000fea0003800000 */
.L_x_555:
[----:B------:R-:W2:Y:S01]  /*227f0*/  LDL.LU R16, [R1+0x458] ;  /* 0x0004580001107983 */ /* 0x000ea20000300800 */
[----:B------:R-:W-:Y:S01]  /*22800*/  LOP3.LUT P1, RZ, R9, 0xff, RZ, 0xc0, !PT ;  /* 0x000000ff09ff7812 */ /* 0x000fe2000782c0ff */
[C---:B------:R-:W-:Y:S01]  /*22810*/  IMAD.IADD R4, R0.reuse, 0x1, R7 ;  /* 0x0000000100047824 */ /* 0x040fe200078e0207 */
[----:B------:R-:W-:Y:S01]  /*22820*/  ULDC.64 UR6, c[0x0][0x650] ;  /* 0x0001940000067ab9 */ /* 0x000fe20000000a00 */
[----:B------:R-:W3:Y:S01]  /*22830*/  LDL.LU R15, [R1+0x45c] ;  /* 0x00045c00010f7983 */ /* 0x000ee20000300800 */
[----:B------:R-:W-:Y:S01]  /*22840*/  ISETP.GE.U32.AND P3, PT, R0, 0x5, PT ;  /* 0x000000050000780c */ /* 0x000fe20003f66070 */
[----:B------:R-:W-:Y:S01]  /*22850*/  BSSY B1, `(.L_x_561) ;  /* 0x000006d000017945 */ /* 0x000fe20003800000 */
[----:B------:R-:W-:Y:S01]  /*22860*/  IMAD.MOV.U32 R10, RZ, RZ, -0x1 ;  /* 0xffffffffff0a7424 */ /* 0x000fe200078e00ff */
[----:B------:R-:W-:-:S06]  /*22870*/  PRMT R9, RZ, 0x7610, R9 ;  /* 0x00007610ff097816 */ /* 0x000fcc0000000009 */
[----:B------:R-:W0:Y:S01]  /*22880*/  @P1 S2R R3, SR_CgaCtaId ;  /* 0x0000000000031919 */ /* 0x000e220000008800 */
[----:B------:R-:W-:-:S04]  /*22890*/  @P1 MOV R2, 0x400 ;  /* 0x0000040000021802 */ /* 0x000fc80000000f00 */
[----:B0-----:R-:W-:-:S04]  /*228a0*/  @P1 LEA R2, R3, R2, 0x18 ;  /* 0x0000000203021211 */ /* 0x001fc800078ec0ff */
[----:B------:R0:W-:Y:S01]  /*228b0*/  @P1 SYNCS.ARRIVE.TRANS64.A1T0 RZ, [R2+URZ+0x68], RZ ;  /* 0x000068ff02ff19a7 */ /* 0x0001e2000810003f */
[----:B------:R-:W-:-:S04]  /*228c0*/  ISETP.GT.U32.AND P1, PT, R4, 0x4, PT ;  /* 0x000000040400780c */ /* 0x000fc80003f24070 */
[----:B------:R-:W-:Y:S01]  /*228d0*/  ISETP.LT.U32.AND P1, PT, R0, 0x5, P1 ;  /* 0x000000050000780c */ /* 0x000fe20000f21070 */
[----:B0-----:R-:W-:-:S05]  /*228e0*/  IMAD.WIDE.U32 R2, R4, -0x33333333, RZ ;  /* 0xcccccccd04027825 */ /* 0x001fca00078e00ff */
[----:B------:R-:W-:Y:S02]  /*228f0*/  SHF.R.U32.HI R5, RZ, 0x2, R3 ;  /* 0x00000002ff057819 */ /* 0x000fe40000011603 */
[----:B------:R-:W-:Y:S02]  /*22900*/  SEL R3, RZ, 0x1, !P1 ;  /* 0x00000001ff037807 */ /* 0x000fe40004800000 */
[----:B------:R-:W-:Y:S01]  /*22910*/  PRMT R2, RZ, 0x7610, R2 ;  /* 0x00007610ff027816 */ /* 0x000fe20000000002 */
[----:B------:R-:W-:Y:S01]  /*22920*/  IMAD R7, R5, -0x5, R4 ;  /* 0xfffffffb05077824 */ /* 0x000fe200078e0204 */
[----:B------:R-:W-:Y:S01]  /*22930*/  LOP3.LUT R6, R6, R3, RZ, 0x3c, !PT ;  /* 0x0000000306067212 */ /* 0x000fe200078e3cff */
[----:B------:R-:W-:-:S03]  /*22940*/  IMAD.MOV.U32 R4, RZ, RZ, -0x1 ;  /* 0xffffffffff047424 */ /* 0x000fc600078e00ff */
[----:B------:R-:W-:Y:S01]  /*22950*/  @P3 LOP3.LUT R6, R6, 0x1, R5, 0x78, !PT ;  /* 0x0000000106063812 */ /* 0x000fe200078e7805 */
[----:B------:R-:W-:Y:S01]  /*22960*/  IMAD.MOV.U32 R5, RZ, RZ, -0x1 ;  /* 0xffffffffff057424 */ /* 0x000fe200078e00ff */
[----:B---3--:R-:W-:-:S04]  /*22970*/  IADD3 R15, P1, R15, UR20, RZ ;  /* 0x000000140f0f7c10 */ /* 0x008fc8000ff3e0ff */
[----:B--2---:R-:W-:Y:S01]  /*22980*/  IADD3.X R16, R16, UR16, RZ, P1, !PT ;  /* 0x0000001010107c10 */ /* 0x004fe20008ffe4ff */
[----:B------:R0:W-:Y:S01]  /*22990*/  STL [R1+0x45c], R15 ;  /* 0x00045c0f01007387 */ /* 0x0001e20000100800 */
[----:B------:R-:W-:-:S03]  /*229a0*/  ISETP.GE.U32.AND P1, PT, R15, UR6, PT ;  /* 0x000000060f007c0c */ /* 0x000fc6000bf26070 */
[----:B------:R0:W-:Y:S01]  /*229b0*/  STL [R1+0x458], R16 ;  /* 0x0004581001007387 */ /* 0x0001e20000100800 */
[----:B------:R-:W-:-:S13]  /*229c0*/  ISETP.GE.U32.AND.EX P1, PT, R16, UR7, PT, P1 ;  /* 0x0000000710007c0c */ /* 0x000fda000bf26110 */
[----:B0-----:R-:W-:Y:S05]  /*229d0*/  @P1 BRA `(.L_x_562) ;  /* 0x0000000400501947 */ /* 0x001fea0003800000 */
[----:B------:R-:W0:Y:S01]  /*229e0*/  S2R R8, SR_CTAID.X ;  /* 0x0000000000087919 */ /* 0x000e220000002500 */
[----:B------:R-:W-:Y:S01]  /*229f0*/  ULDC UR5, c[0x0][0x150] ;  /* 0x0000540000057ab9 */ /* 0x000fe20000000800 */
[----:B------:R-:W1:Y:S01]  /*22a00*/  LDC R3, c[0x0][0x144] ;  /* 0x00005100ff037b82 */ /* 0x000e620000000800 */
[----:B------:R-:W-:Y:S01]  /*22a10*/  ULDC.64 UR6, c[0x0][0x628] ;  /* 0x00018a0000067ab9 */ /* 0x000fe20000000a00 */
[----:B------:R-:W2:Y:S01]  /*22a20*/  S2R R5, SR_CTAID.Y ;  /* 0x0000000000057919 */ /* 0x000ea20000002600 */
[----:B------:R-:W-:Y:S01]  /*22a30*/  ISETP.NE.U32.AND P1, PT, RZ, UR6, PT ;  /* 0x00000006ff007c0c */ /* 0x000fe2000bf25070 */
[----:B------:R-:W-:-:S03]  /*22a40*/  ULDC UR8, c[0x0][0x630] ;  /* 0x00018c0000087ab9 */ /* 0x000fc60000000800 */
[----:B------:R-:W-:Y:S01]  /*22a50*/  ISETP.NE.AND.EX P1, PT, RZ, UR7, PT, P1 ;  /* 0x00000007ff007c0c */ /* 0x000fe2000bf25310 */
[----:B------:R-:W3:Y:S01]  /*22a60*/  LDC R12, c[0x0][0x148] ;  /* 0x00005200ff0c7b82 */ /* 0x000ee20000000800 */
[----:B0-----:R-:W-:Y:S02]  /*22a70*/  I2FP.F32.U32 R2, R8 ;  /* 0x0000000800027245 */ /* 0x001fe40000201000 */
[----:B--2---:R-:W-:-:S03]  /*22a80*/  I2FP.F32.U32 R4, R5 ;  /* 0x0000000500047245 */ /* 0x004fc60000201000 */
[----:B------:R-:W-:Y:S01]  /*22a90*/  FMUL R2, R2, UR5 ;  /* 0x0000000502027c20 */ /* 0x000fe20008400000 */
[----:B------:R-:W-:Y:S02]  /*22aa0*/  ULDC UR5, c[0x0][0x154] ;  /* 0x0000550000057ab9 */ /* 0x000fe40000000800 */
[----:B------:R-:W-:-:S03]  /*22ab0*/  FMUL R10, R4, UR5 ;  /* 0x00000005040a7c20 */ /* 0x000fc60008400000 */
[----:B------:R-:W0:Y:S08]  /*22ac0*/  F2I.U32.TRUNC.NTZ R2, R2 ;  /* 0x0000000200027305 */ /* 0x000e30000020f000 */
[----:B------:R-:W2:Y:S01]  /*22ad0*/  F2I.U32.TRUNC.NTZ R10, R10 ;  /* 0x0000000a000a7305 */ /* 0x000ea2000020f000 */
[----:B0-----:R-:W-:Y:S02]  /*22ae0*/  IMAD.MOV R4, RZ, RZ, -R2 ;  /* 0x000000ffff047224 */ /* 0x001fe400078e0a02 */
[----:B------:R-:W-:-:S02]  /*22af0*/  IMAD.MOV.U32 R2, RZ, RZ, R15 ;  /* 0x000000ffff027224 */ /* 0x000fc400078e000f */
[----:B-1----:R-:W-:Y:S02]  /*22b00*/  IMAD R8, R3, R4, R8 ;  /* 0x0000000403087224 */ /* 0x002fe400078e0208 */
[----:B--2---:R-:W-:-:S04]  /*22b10*/  IMAD.MOV R3, RZ, RZ, -R10 ;  /* 0x000000ffff037224 */ /* 0x004fc800078e0a0a */
[----:B---3--:R-:W-:Y:S02]  /*22b20*/  @P4 IMAD R8, R12, R3, R5 ;  /* 0x000000030c084224 */ /* 0x008fe400078e0205 */
[----:B------:R-:W-:Y:S01]  /*22b30*/  IMAD.MOV.U32 R3, RZ, RZ, R16 ;  /* 0x000000ffff037224 */ /* 0x000fe200078e0010 */
[----:B------:R-:W-:Y:S06]  /*22b40*/  @!P1 BRA `(.L_x_563) ;  /* 0x0000000000289947 */ /* 0x000fec0003800000 */
[----:B------:R-:W-:Y:S02]  /*22b50*/  ULDC UR5, c[0x0][0x634] ;  /* 0x00018d0000057ab9 */ /* 0x000fe40000000800 */
[----:B------:R-:W-:-:S05]  /*22b60*/  IADD3 R3, P1, R15, UR5, RZ ;  /* 0x000000050f037c10 */ /* 0x000fca000ff3e0ff */
[----:B------:R-:W-:-:S04]  /*22b70*/  IMAD.X R11, RZ, RZ, R16, P1 ;  /* 0x000000ffff0b7224 */ /* 0x000fc800008e0610 */
[----:B------:R-:W-:-:S04]  /*22b80*/  IMAD.WIDE.U32 R4, R11, UR6, RZ ;  /* 0x000000060b047c25 */ /* 0x000fc8000f8e00ff */
[----:B------:R-:W-:-:S04]  /*22b90*/  IMAD.WIDE.U32 R4, P1, R3, UR7, R4 ;  /* 0x0000000703047c25 */ /* 0x000fc8000f820004 */
[----:B------:R-:W-:-:S04]  /*22ba0*/  IMAD.WIDE.U32 R2, R3, UR6, RZ ;  /* 0x0000000603027c25 */ /* 0x000fc8000f8e00ff */
[----:B------:R-:W-:Y:S01]  /*22bb0*/  IMAD.MOV.U32 R2, RZ, RZ, R5 ;  /* 0x000000ffff027224 */ /* 0x000fe200078e0005 */
[----:B------:R-:W-:Y:S01]  /*22bc0*/  IADD3 RZ, P3, R3, R4, RZ ;  /* 0x0000000403ff7210 */ /* 0x000fe20007f7e0ff */
[----:B------:R-:W-:-:S04]  /*22bd0*/  IMAD.X R3, RZ, RZ, RZ, P1 ;  /* 0x000000ffff037224 */ /* 0x000fc800008e06ff */
[----:B------:R-:W-:-:S08]  /*22be0*/  IMAD.WIDE.U32.X R2, R11, UR7, R2, P3 ;  /* 0x000000070b027c25 */ /* 0x000fd000098e0402 */
.L_x_563:
[--C-:B------:R-:W-:Y:S01]  /*22bf0*/  SHF.R.U64 R10, R2, UR8, R3.reuse ;  /* 0x00000008020a7c19 */ /* 0x100fe20008001203 */
[----:B------:R-:W-:Y:S01]  /*22c00*/  ULDC.64 UR6, c[0x0][0x620] ;  /* 0x0001880000067ab9 */ /* 0x000fe20000000a00 */
[----:B------:R-:W-:Y:S01]  /*22c10*/  SHF.R.U32.HI R2, RZ, UR8, R3 ;  /* 0x00000008ff027c19 */ /* 0x000fe20008011603 */
[----:B------:R-:W-:Y:S01]  /*22c20*/  IMAD.MOV.U32 R3, RZ, RZ, R16 ;  /* 0x000000ffff037224 */ /* 0x000fe200078e0010 */
[----:B------:R-:W-:Y:S01]  /*22c30*/  IADD3 R11, P1, RZ, -R10, RZ ;  /* 0x8000000aff0b7210 */ /* 0x000fe20007f3e0ff */
[----:B------:R-:W-:-:S04]  /*22c40*/  ULDC UR5, c[0x0][0x618] ;  /* 0x0001860000057ab9 */ /* 0x000fc80000000800 */
[----:B------:R-:W-:-:S04]  /*22c50*/  IMAD.X R2, RZ, RZ, ~R2, P1 ;  /* 0x000000ffff027224 */ /* 0x000fc800008e0e02 */
[----:B------:R-:W-:-:S04]  /*22c60*/  IMAD R2, R2, UR6, RZ ;  /* 0x0000000602027c24 */ /* 0x000fc8000f8e02ff */
[----:B------:R-:W-:Y:S02]  /*22c70*/  IMAD R5, R11, UR7, R2 ;  /* 0x000000070b057c24 */ /* 0x000fe4000f8e0202 */
[----:B------:R-:W-:-:S04]  /*22c80*/  IMAD.MOV.U32 R2, RZ, RZ, R15 ;  /* 0x000000ffff027224 */ /* 0x000fc800078e000f */
[----:B------:R-:W-:Y:S01]  /*22c90*/  IMAD.WIDE.U32 R2, R11, UR6, R2 ;  /* 0x000000060b027c25 */ /* 0x000fe2000f8e0002 */
[----:B------:R-:W-:Y:S02]  /*22ca0*/  ULDC.64 UR6, c[0x0][0x640] ;  /* 0x0001900000067ab9 */ /* 0x000fe40000000a00 */
[----:B------:R-:W-:Y:S01]  /*22cb0*/  ISETP.NE.U32.AND P1, PT, RZ, UR6, PT ;  /* 0x00000006ff007c0c */ /* 0x000fe2000bf25070 */
[----:B------:R-:W-:-:S03]  /*22cc0*/  IMAD.IADD R3, R3, 0x1, R5 ;  /* 0x0000000103037824 */ /* 0x000fc600078e0205 */
[----:B------:R-:W-:Y:S02]  /*22cd0*/  ISETP.NE.AND.EX P1, PT, RZ, UR7, PT, P1 ;  /* 0x00000007ff007c0c */ /* 0x000fe4000bf25310 */
[--C-:B------:R-:W-:Y:S02]  /*22ce0*/  SHF.R.U64 R11, R2, UR5, R3.reuse ;  /* 0x00000005020b7c19 */ /* 0x100fe40008001203 */
[----:B------:R-:W-:Y:S01]  /*22cf0*/  SHF.R.U32.HI R2, RZ, UR5, R3 ;  /* 0x00000005ff027c19 */ /* 0x000fe20008011603 */
[----:B------:R-:W-:-:S03]  /*22d00*/  ULDC UR5, c[0x0][0x608] ;  /* 0x0001820000057ab9 */ /* 0x000fc60000000800 */
[--C-:B------:R-:W-:Y:S02]  /*22d10*/  SHF.R.U64 R12, R11, UR5, R2.reuse ;  /* 0x000000050b0c7c19 */ /* 0x100fe40008001202 */
[----:B------:R-:W-:Y:S01]  /*22d20*/  SHF.R.U32.HI R3, RZ, UR5, R2 ;  /* 0x00000005ff037c19 */ /* 0x000fe20008011602 */
[----:B------:R-:W-:-:S03]  /*22d30*/  ULDC UR5, c[0x0][0x658] ;  /* 0x0001960000057ab9 */ /* 0x000fc60000000800 */
[--C-:B------:R-:W-:Y:S02]  /*22d40*/  SHF.R.U64 R13, R12, UR5, R3.reuse ;  /* 0x000000050c0d7c19 */ /* 0x100fe40008001203 */
[----:B------:R-:W-:-:S03]  /*22d50*/  SHF.R.U32.HI R15, RZ, UR5, R3 ;  /* 0x00000005ff0f7c19 */ /* 0x000fc60008011603 */
[----:B------:R-:W-:Y:S02]  /*22d60*/  IMAD.MOV.U32 R2, RZ, RZ, R13 ;  /* 0x000000ffff027224 */ /* 0x000fe400078e000d */
        /* <DEDUP_REMOVED lines=12> */
.L_x_564:
[----:B------:R-:W-:Y:S01]  /*22e30*/  ULDC UR5, c[0x0][0x648] ;  /* 0x0001920000057ab9 */ /* 0x000fe20000000800 */
[----:B------:R-:W-:Y:S02]  /*22e40*/  LOP3.LUT R12, R12, UR17, RZ, 0xc0, !PT ;  /* 0x000000110c0c7c12 */ /* 0x000fe4000f8ec0ff */
[----:B------:R-:W-:Y:S01]  /*22e50*/  SHF.R.U64 R3, R2, UR5, R3 ;  /* 0x0000000502037c19 */ /* 0x000fe20008001203 */
[----:B------:R-:W-:-:S04]  /*22e60*/  ULDC UR5, c[0x0][0x638] ;  /* 0x00018e0000057ab9 */ /* 0x000fc80000000800 */
[----:B------:R-:W-:Y:S02]  /*22e70*/  IMAD.MOV R2, RZ, RZ, -R3 ;  /* 0x000000ffff027224 */ /* 0x000fe400078e0a03 */
[----:B------:R-:W-:Y:S02]  /*22e80*/  IMAD R5, R3, UR18, R12 ;  /* 0x0000001203057c24 */ /* 0x000fe4000f8e020c */
[----:B------:R-:W-:Y:S01]  /*22e90*/  IMAD R13, R2, UR5, R13 ;  /* 0x00000005020d7c24 */ /* 0x000fe2000f8e020d */
[----:B------:R-:W-:Y:S01]  /*22ea0*/  ULDC UR5, c[0x0][0x610] ;  /* 0x0001840000057ab9 */ /* 0x000fe20000000800 */
[----:B------:R-:W-:Y:S01]  /*22eb0*/  LOP3.LUT R2, R11, UR4, RZ, 0xc0, !PT ;  /* 0x000000040b027c12 */ /* 0x000fe2000f8ec0ff */
[----:B------:R-:W-:Y:S01]  /*22ec0*/  IMAD R8, R5, UR5, R8 ;  /* 0x0000000505087c24 */ /* 0x000fe2000f8e0208 */
[----:B------:R-:W-:-:S03]  /*22ed0*/  ULDC UR5, c[0x0][0x600] ;  /* 0x0001800000057ab9 */ /* 0x000fc60000000800 */
[----:B------:R-:W-:Y:S02]  /*22ee0*/  IMAD R13, R13, UR5, R2 ;  /* 0x000000050d0d7c24 */ /* 0x000fe4000f8e0202 */
[----:B------:R-:W-:-:S03]  /*22ef0*/  IMAD.MOV.U32 R2, RZ, RZ, 0x1 ;  /* 0x00000001ff027424 */ /* 0x000fc600078e00ff */
[----:B------:R-:W-:Y:S02]  /*22f00*/  SEL R4, R13, R8, !P4 ;  /* 0x000000080d047207 */ /* 0x000fe40006000000 */
[----:B------:R-:W-:-:S07]  /*22f10*/  SEL R5, R8, R13, !P4 ;  /* 0x0000000d08057207 */ /* 0x000fce0006000000 */
.L_x_562:
[----:B------:R-:W-:Y:S05]  /*22f20*/  BSYNC B1 ;  /* 0x0000000000017941 */ /* 0x000fea0003800000 */
.L_x_561:
[----:B------:R-:W-:-:S13]  /*22f30*/  LOP3.LUT P1, RZ, R2, 0xff, RZ, 0xc0, !PT ;  /* 0x000000ff02ff7812 */ /* 0x000fda000782c0ff */
[----:B------:R-:W-:Y:S05]  /*22f40*/  @P1 BRA `(.L_x_565) ;  /* 0xfffffff400401947 */ /* 0x000fea000383ffff */
[----:B------:R-:W-:Y:S05]  /*22f50*/  BSYNC B0 ;  /* 0x0000000000007941 */ /* 0x000fea0003800000 */
.L_x_553:
[----:B------:R-:W-:-:S03]  /*22f60*/  UMOV UR5, 0xffffffff ;  /* 0xffffffff00057882 */ /* 0x000fc60000000000 */
[----:B------:R-:W-:Y:S05]  /*22f70*/  BRA.DIV UR5, `(.L_x_566) ;  /* 0x00000006054c7947 */ /* 0x000fea000b800000 */
[----:B------:R-:W-:-:S13]  /*22f80*/  ELECT P0, URZ, PT ;  /* 0x00000000003f782f */ /* 0x000fda0003800000 */
.L_x_581:
[----:B------:R-:W-:Y:S04]  /*22f90*/  BSSY B0, `(.L_x_567) ;  /* 0x0000035000007945 */ /* 0x000fe80003800000 */
[----:B------:R-:W-:Y:S05]  /*22fa0*/  @!P0 BRA `(.L_x_568) ;  /* 0x0000000000cc8947 */ /* 0x000fea0003800000 */
[----:B------:R-:W-:-:S04]  /*22fb0*/  ULOP3.LUT UR5, UR13, 0x2, URZ, 0xfc, !UPT ;  /* 0x000000020d057892 */ /* 0x000fc8000f8efc3f */
[----:B------:R-:W-:-:S06]  /*22fc0*/  UISETP.NE.AND UP0, UPT, UR5, 0x3, UPT ;  /* 0x000000030500788c */ /* 0x000fcc000bf05270 */
[----:B------:R-:W-:-:S13]  /*22fd0*/  PLOP3.LUT P0, PT, PT, PT, UP0, 0x80, 0x0 ;  /* 0x000000000000781c */ /* 0x000fda0003f0f008 */
[----:B------:R-:W-:Y:S05]  /*22fe0*/  @!P0 BRA `(.L_x_569) ;  /* 0x0000000000048947 */ /* 0x000fea0003800000 */
[----:B------:R-:W-:Y:S01]  /*22ff0*/  BPT.TRAP 0x1 ;  /* 0x000000040000795c */ /* 0x000fe20000300000 */
.L_x_569:
[----:B------:R-:W0:Y:S01]  /*23000*/  S2R R3, SR_CgaCtaId ;  /* 0x0000000000037919 */ /* 0x000e220000008800 */
[----:B------:R-:W-:Y:S02]  /*23010*/  MOV R0, 0x400 ;  /* 0x0000040000007802 */ /* 0x000fe40000000f00 */
[----:B------:R-:W-:Y:S02]  /*23020*/  SHF.L.U32 R2, R6, 0x1f, RZ ;  /* 0x0000001f06027819 */ /* 0x000fe400000006ff */
[----:B0-----:R-:W-:-:S05]  /*23030*/  LEA R0, R3, R0, 0x18 ;  /* 0x0000000003007211 */ /* 0x001fca00078ec0ff */
[----:B------:R-:W-:-:S04]  /*23040*/  VIADD R0, R0, 0x28 ;  /* 0x0000002800007836 */ /* 0x000fc80000000000 */
[----:B------:R-:W-:-:S04]  /*23050*/  IMAD R3, R7, 0x8, R0 ;  /* 0x0000000807037824 */ /* 0x000fc800078e0200 */
[----:B------:R-:W0:Y:S02]  /*23060*/  SYNCS.PHASECHK.TRANS64.TRYWAIT P0, [R3+URZ], R2 ;  /* 0x00000002030075a7 */ /* 0x000e24000800017f */
[----:B0-----:R-:W-:Y:S05]  /*23070*/  @!P0 BRA `(.L_x_570) ;  /* 0x0000000400308947 */ /* 0x001fea0003800000 */
.L_x_582:
[----:B------:R-:W-:-:S05]  /*23080*/  VIADD R7, R7, 0x1 ;  /* 0x0000000107077836 */ /* 0x000fca0000000000 */
[----:B------:R-:W-:-:S04]  /*23090*/  ISETP.NE.AND P0, PT, R7, 0x5, PT ;  /* 0x000000050700780c */ /* 0x000fc80003f05270 */
[----:B0-----:R-:W-:Y:S02]  /*230a0*/  SEL R3, RZ, 0x1, P0 ;  /* 0x00000001ff037807 */ /* 0x001fe40000000000 */
[----:B------:R-:W-:Y:S02]  /*230b0*/  SEL R7, R7, RZ, P0 ;  /* 0x000000ff07077207 */ /* 0x000fe40000000000 */
[----:B------:R-:W-:-:S03]  /*230c0*/  LOP3.LUT R6, R6, R3, RZ, 0x3c, !PT ;  /* 0x0000000306067212 */ /* 0x000fc600078e3cff */
[----:B------:R-:W-:Y:S01]  /*230d0*/  IMAD R3, R7, 0x8, R0 ;  /* 0x0000000807037824 */ /* 0x000fe200078e0200 */
[----:B------:R-:W-:-:S04]  /*230e0*/  SHF.L.U32 R2, R6, 0x1f, RZ ;  /* 0x0000001f06027819 */ /* 0x000fc800000006ff */
[----:B------:R-:W0:Y:S02]  /*230f0*/  SYNCS.PHASECHK.TRANS64.TRYWAIT P0, [R3+URZ], R2 ;  /* 0x00000002030075a7 */ /* 0x000e24000800017f */
[----:B0-----:R-:W-:Y:S05]  /*23100*/  @!P0 BRA `(.L_x_571) ;  /* 0x0000000400208947 */ /* 0x001fea0003800000 */
.L_x_583:
[----:B0-----:R-:W-:-:S05]  /*23110*/  VIADD R2, R7, 0x1 ;  /* 0x0000000107027836 */ /* 0x001fca0000000000 */
[----:B------:R-:W-:-:S04]  /*23120*/  ISETP.NE.AND P0, PT, R2, 0x5, PT ;  /* 0x000000050200780c */ /* 0x000fc80003f05270 */
[----:B------:R-:W-:Y:S02]  /*23130*/  SEL R3, RZ, 0x1, P0 ;  /* 0x00000001ff037807 */ /* 0x000fe40000000000 */
[----:B------:R-:W-:Y:S02]  /*23140*/  SEL R5, R2, RZ, P0 ;  /* 0x000000ff02057207 */ /* 0x000fe40000000000 */
[----:B------:R-:W-:-:S03]  /*23150*/  LOP3.LUT R6, R6, R3, RZ, 0x3c, !PT ;  /* 0x0000000306067212 */ /* 0x000fc600078e3cff */
[----:B------:R-:W-:Y:S01]  /*23160*/  IMAD R3, R5, 0x8, R0 ;  /* 0x0000000805037824 */ /* 0x000fe200078e0200 */
[----:B------:R-:W-:-:S04]  /*23170*/  SHF.L.U32 R2, R6, 0x1f, RZ ;  /* 0x0000001f06027819 */ /* 0x000fc800000006ff */
[----:B------:R-:W0:Y:S02]  /*23180*/  SYNCS.PHASECHK.TRANS64.TRYWAIT P0, [R3+URZ], R2 ;  /* 0x00000002030075a7 */ /* 0x000e24000800017f */
[----:B0-----:R-:W-:Y:S05]  /*23190*/  @!P0 BRA `(.L_x_572) ;  /* 0x0000000400108947 */ /* 0x001fea0003800000 */
.L_x_584:
        /* <DEDUP_REMOVED lines=9> */
.L_x_585:
[----:B0-----:R-:W-:-:S05]  /*23230*/  VIADD R2, R5, 0x1 ;  /* 0x0000000105027836 */ /* 0x001fca0000000000 */
[----:B------:R-:W-:-:S04]  /*23240*/  ISETP.NE.AND P0, PT, R2, 0x5, PT ;  /* 0x000000050200780c */ /* 0x000fc80003f05270 */
[----:B------:R-:W-:Y:S02]  /*23250*/  SEL R4, RZ, 0x1, P0 ;  /* 0x00000001ff047807 */ /* 0x000fe40000000000 */
[----:B------:R-:W-:Y:S02]  /*23260*/  SEL R3, R2, RZ, P0 ;  /* 0x000000ff02037207 */ /* 0x000fe40000000000 */
[----:B------:R-:W-:-:S03]  /*23270*/  LOP3.LUT R4, R7, R4, RZ, 0x3c, !PT ;  /* 0x0000000407047212 */ /* 0x000fc600078e3cff */
[----:B------:R-:W-:Y:S01]  /*23280*/  IMAD R3, R3, 0x8, R0 ;  /* 0x0000000803037824 */ /* 0x000fe200078e0200 */
[----:B------:R-:W-:-:S07]  /*23290*/  SHF.L.U32 R0, R4, 0x1f, RZ ;  /* 0x0000001f04007819 */ /* 0x000fce00000006ff */
.L_x_574:
[----:B0-----:R0:W1:Y:S02]  /*232a0*/  SYNCS.PHASECHK.TRANS64.TRYWAIT P0, [R3+URZ], R0 ;  /* 0x00000000030075a7 */ /* 0x001064000800017f */
[----:B-1----:R-:W-:Y:S05]  /*232b0*/  @!P0 NANOSLEEP.SYNCS 0x989680 ;  /* 0x009896800000895d */ /* 0x002fea0003900000 */
[----:B------:R-:W1:Y:S02]  /*232c0*/  @!P0 SYNCS.PHASECHK.TRANS64 P0, [R3+URZ], R0 ;  /* 0x00000000030085a7 */ /* 0x000e64000800007f */
[----:B-1----:R-:W-:Y:S05]  /*232d0*/  @!P0 BRA `(.L_x_574) ;  /* 0xfffffffc00f08947 */ /* 0x002fea000383ffff */
.L_x_568:
[----:B------:R-:W-:Y:S05]  /*232e0*/  BSYNC B0 ;  /* 0x0000000000007941 */ /* 0x000fea0003800000 */
.L_x_567:
[----:B------:R-:W-:Y:S05]  /*232f0*/  EXIT ;  /* 0x000000000000794d */ /* 0x000fea0003800000 */
.L_x_17:
[----:B-1----:R-:W-:-:S04]  /*23300*/  IMAD.U32 R3, RZ, RZ, UR7 ;  /* 0x00000007ff037e24 */ /* 0x002fc8000f8e00ff */
[----:B------:R1:W4:Y:S03]  /*23310*/  SYNCS.PHASECHK.TRANS64.TRYWAIT P0, [R3+URZ], R0 ;  /* 0x00000000030075a7 */ /* 0x000326000800017f */
[----:B----4-:R-:W-:Y:S05]  /*23320*/  @!P0 NANOSLEEP.SYNCS 0x989680 ;  /* 0x009896800000895d */ /* 0x010fea0003900000 */
[----:B------:R-:W4:Y:S02]  /*23330*/  @!P0 SYNCS.PHASECHK.TRANS64 P0, [R3+URZ], R0 ;  /* 0x00000000030085a7 */ /* 0x000f24000800007f */
[----:B----4-:R-:W-:Y:S05]  /*23340*/  @!P0 BRA `(.L_x_17) ;  /* 0xfffffffc00ec8947 */ /* 0x010fea000383ffff */
[----:B------:R-:W-:Y:S05]  /*23350*/  BRA `(.L_x_16) ;  /* 0xfffffdf800007947 */ /* 0x000fea000383ffff */
.L_x_23:
[----:B-----5:R4:W-:Y:S02]  /*23360*/  STL [R1+0x470], R0 ;  /* 0x0004700001007387 */ /* 0x0209e40000100800 */
[----:B----4-:R-:W-:-:S04]  /*23370*/  IMAD.U32 R0, RZ, RZ, UR15 ;  /* 0x0000000fff007e24 */ /* 0x010fc8000f8e00ff */
[----:B------:R4:W0:Y:S03]  /*23380*/  SYNCS.PHASECHK.TRANS64.TRYWAIT P0, [R0+URZ], R3 ;  /* 0x00000003000075a7 */ /* 0x000826000800017f */
[----:B0-----:R-:W-:Y:S05]  /*23390*/  @!P0 NANOSLEEP.SYNCS 0x989680 ;  /* 0x009896800000895d */ /* 0x001fea0003900000 */
[----:B------:R4:W0:Y:S02]  /*233a0*/  @!P0 SYNCS.PHASECHK.TRANS64 P0, [R0+URZ], R3 ;  /* 0x00000003000085a7 */ /* 0x000824000800007f */
[----:B----4-:R4:W5:Y:S02]  /*233b0*/  LDL.LU R0, [R1+0x470] ;  /* 0x0004700001007983 */ /* 0x0109640000300800 */
[----:B0---4-:R-:W-:Y:S05]  /*233c0*/  @!P0 BRA `(.L_x_23) ;  /* 0xfffffffc00e48947 */ /* 0x011fea000383ffff */
[----:B------:R-:W-:Y:S05]  /*233d0*/  BRA `(.L_x_22) ;  /* 0xfffffe2c00e07947 */ /* 0x000fea000383ffff */
.L_x_554:
[----:B------:R-:W-:Y:S01]  /*233e0*/  BSSY B1, `(.L_x_575) ;  /* 0x0000006000017945 */ /* 0x000fe20003800000 */
[----:B------:R-:W-:-:S07]  /*233f0*/  IMAD.MOV.U32 R2, RZ, RZ, -0x1 ;  /* 0xffffffffff027424 */ /* 0x000fce00078e00ff */
[----:B------:R-:W-:Y:S05]  /*23400*/  WARPSYNC.COLLECTIVE R2, `(.L_x_576) ;  /* 0x00000000020c7348 */ /* 0x000fea0003c00000 */
[----:B------:R-:W-:Y:S02]  /*23410*/  ELECT P1, UR62, PT ;  /* 0x00000000003e782f */ /* 0x000fe40003820000 */
[----:B------:R-:W-:Y:S01]  /*23420*/  MOV R2, UR62 ;  /* 0x0000003e00027c02 */ /* 0x000fe20008000f00 */
[----:B------:R-:W-:Y:S10]  /*23430*/  ENDCOLLECTIVE ;  /* 0x000000000000791b */ /* 0x000ff40003800000 */
.L_x_576:
[----:B------:R-:W-:Y:S05]  /*23440*/  BSYNC B1 ;  /* 0x0000000000017941 */ /* 0x000fea0003800000 */
.L_x_575:
[----:B------:R-:W-:Y:S05]  /*23450*/  BRA `(.L_x_577) ;  /* 0xfffffff000087947 */ /* 0x000fea000383ffff */
.L_x_557:
[----:B-1----:R1:W2:Y:S02]  /*23460*/  SYNCS.PHASECHK.TRANS64.TRYWAIT P1, [R16+URZ+0x28], R11 ;  /* 0x0000280b100075a7 */ /* 0x0022a4000802017f */
[----:B--2---:R-:W-:Y:S05]  /*23470*/  @!P1 NANOSLEEP.SYNCS 0x989680 ;  /* 0x009896800000995d */ /* 0x004fea0003900000 */
[----:B------:R-:W2:Y:S02]  /*23480*/  @!P1 SYNCS.PHASECHK.TRANS64 P1, [R16+URZ+0x28], R11 ;  /* 0x0000280b100095a7 */ /* 0x000ea4000802007f */
[----:B--2---:R-:W-:Y:S05]  /*23490*/  @!P1 BRA `(.L_x_557) ;  /* 0xfffffffc00f09947 */ /* 0x004fea000383ffff */
[----:B------:R-:W-:Y:S05]  /*234a0*/  BRA `(.L_x_578) ;  /* 0xfffffff0003c7947 */ /* 0x000fea000383ffff */
.L_x_566:
[----:B------:R-:W-:Y:S01]  /*234b0*/  BSSY B0, `(.L_x_579) ;  /* 0x0000006000007945 */ /* 0x000fe20003800000 */
[----:B------:R-:W-:-:S07]  /*234c0*/  IMAD.MOV.U32 R2, RZ, RZ, -0x1 ;  /* 0xffffffffff027424 */ /* 0x000fce00078e00ff */
[----:B------:R-:W-:Y:S05]  /*234d0*/  WARPSYNC.COLLECTIVE R2, `(.L_x_580) ;  /* 0x00000000020c7348 */ /* 0x000fea0003c00000 */
[----:B------:R-:W-:Y:S02]  /*234e0*/  ELECT P1, UR62, PT ;  /* 0x00000000003e782f */ /* 0x000fe40003820000 */
[----:B------:R-:W-:Y:S01]  /*234f0*/  MOV R2, UR62 ;  /* 0x0000003e00027c02 */ /* 0x000fe20008000f00 */
[----:B------:R-:W-:Y:S10]  /*23500*/  ENDCOLLECTIVE ;  /* 0x000000000000791b */ /* 0x000ff40003800000 */
.L_x_580:
[----:B------:R-:W-:Y:S05]  /*23510*/  BSYNC B0 ;  /* 0x0000000000007941 */ /* 0x000fea0003800000 */
.L_x_579:
[----:B------:R-:W-:Y:S01]  /*23520*/  PLOP3.LUT P0, PT, P1, PT, PT, 0x80, 0x0 ;  /* 0x000000000000781c */ /* 0x000fe20000f0f070 */
[----:B------:R-:W-:-:S12]  /*23530*/  BRA `(.L_x_581) ;  /* 0xfffffff800947947 */ /* 0x000fd8000383ffff */
.L_x_570:
[----:B0-----:R0:W1:Y:S02]  /*23540*/  SYNCS.PHASECHK.TRANS64.TRYWAIT P0, [R3+URZ], R2 ;  /* 0x00000002030075a7 */ /* 0x001064000800017f */
[----:B-1----:R-:W-:Y:S05]  /*23550*/  @!P0 NANOSLEEP.SYNCS 0x989680 ;  /* 0x009896800000895d */ /* 0x002fea0003900000 */
[----:B------:R-:W1:Y:S02]  /*23560*/  @!P0 SYNCS.PHASECHK.TRANS64 P0, [R3+URZ], R2 ;  /* 0x00000002030085a7 */ /* 0x000e64000800007f */
[----:B-1----:R-:W-:Y:S05]  /*23570*/  @!P0 BRA `(.L_x_570) ;  /* 0xfffffffc00f08947 */ /* 0x002fea000383ffff */
[----:B------:R-:W-:Y:S05]  /*23580*/  BRA `(.L_x_582) ;  /* 0xfffffff800bc7947 */ /* 0x000fea000383ffff */
.L_x_571:
[----:B0-----:R0:W1:Y:S02]  /*23590*/  SYNCS.PHASECHK.TRANS64.TRYWAIT P0, [R3+URZ], R2 ;  /* 0x00000002030075a7 */ /* 0x001064000800017f */
[----:B-1----:R-:W-:Y:S05]  /*235a0*/  @!P0 NANOSLEEP.SYNCS 0x989680 ;  /* 0x009896800000895d */ /* 0x002fea0003900000 */
[----:B------:R-:W1:Y:S02]  /*235b0*/  @!P0 SYNCS.PHASECHK.TRANS64 P0, [R3+URZ], R2 ;  /* 0x00000002030085a7 */ /* 0x000e64000800007f */
[----:B-1----:R-:W-:Y:S05]  /*235c0*/  @!P0 BRA `(.L_x_571) ;  /* 0xfffffffc00f08947 */ /* 0x002fea000383ffff */
[----:B------:R-:W-:Y:S05]  /*235d0*/  BRA `(.L_x_583) ;  /* 0xfffffff800cc7947 */ /* 0x000fea000383ffff */
.L_x_572:
[----:B0-----:R0:W1:Y:S02]  /*235e0*/  SYNCS.PHASECHK.TRANS64.TRYWAIT P0, [R3+URZ], R2 ;  /* 0x00000002030075a7 */ /* 0x001064000800017f */
[----:B-1----:R-:W-:Y:S05]  /*235f0*/  @!P0 NANOSLEEP.SYNCS 0x989680 ;  /* 0x009896800000895d */ /* 0x002fea0003900000 */
[----:B------:R-:W1:Y:S02]  /*23600*/  @!P0 SYNCS.PHASECHK.TRANS64 P0, [R3+URZ], R2 ;  /* 0x00000002030085a7 */ /* 0x000e64000800007f */
[----:B-1----:R-:W-:Y:S05]  /*23610*/  @!P0 BRA `(.L_x_572) ;  /* 0xfffffffc00f08947 */ /* 0x002fea000383ffff */
[----:B------:R-:W-:Y:S05]  /*23620*/  BRA `(.L_x_584) ;  /* 0xfffffff800dc7947 */ /* 0x000fea000383ffff */
.L_x_573:
[----:B0-----:R0:W1:Y:S02]  /*23630*/  SYNCS.PHASECHK.TRANS64.TRYWAIT P0, [R3+URZ], R2 ;  /* 0x00000002030075a7 */ /* 0x001064000800017f */
[----:B-1----:R-:W-:Y:S05]  /*23640*/  @!P0 NANOSLEEP.SYNCS 0x989680 ;  /* 0x009896800000895d */ /* 0x002fea0003900000 */
[----:B------:R-:W1:Y:S02]  /*23650*/  @!P0 SYNCS.PHASECHK.TRANS64 P0, [R3+URZ], R2 ;  /* 0x00000002030085a7 */ /* 0x000e64000800007f */
[----:B-1----:R-:W-:Y:S05]  /*23660*/  @!P0 BRA `(.L_x_573) ;  /* 0xfffffffc00f08947 */ /* 0x002fea000383ffff */
[----:B------:R-:W-:Y:S05]  /*23670*/  BRA `(.L_x_585) ;  /* 0xfffffff800ec7947 */ /* 0x000fea000383ffff */
.L_x_586:
[----:B------:R-:W-:-:S00]  /*23680*/  BRA `(.L_x_586) ;  /* 0xfffffffc00fc7947 */ /* 0x000fc0000383ffff */
[----:B------:R-:W-:-:S00]  /*23690*/  NOP ;  /* 0x0000000000007918 */ /* 0x000fc00000000000 */
        /* <DEDUP_REMOVED lines=14> */
.L_x_587:


//--------------------- .nv.shared._ZN7cutlass13device_kernelINS_4gemm6kernel13GemmUniversalIN4cute5tupleIJiiiiEEENS1_10collective13CollectiveMmaINS1_37MainloopSm90TmaGmmaWarpSpecializedFP8ILi5ENS5_IJNS4_1CILi1EEESB_SB_EEENS1_35KernelTmaWarpSpecializedCooperativeEEENS5_IJNSA_ILi256EEESF_NSA_ILi32EEEEEENS_12float_e4m3_tENS5_IJlSB_lEEESI_SJ_NS4_8TiledMMAINS4_8MMA_AtomIJNS4_4SM904GMMA31MMA_64x256x32_F32E4M3E4M3_SS_TNILNSN_7ScaleInE1ELSP_1EEEEEENS4_6LayoutINS5_IJNSA_ILi2EEESB_SB_EEENS5_IJSB_NSA_ILi0EEESV_EEEEENS5_IJNS4_10UnderscoreESY_SY_EEEEENS4_13SM90_TMA_LOADENS4_14ComposedLayoutINS4_7SwizzleILi1ELi4ELi3EEENS4_18smem_ptr_flag_bitsILi8EEENSS_INS5_IJNSA_ILi8EEESG_EEENS5_IJSG_SB_EEEEEEEvNS4_8identityES11_S1B_vS1C_EENS_8epilogue10collective6detail29Sm90TmaWarpSpecializedAdapterINS1F_15DefaultEpilogueISI_SJ_SJ_NS1E_6thread17LinearCombinationISI_Li1EffLNS1J_9ScaleType4KindE0ELNS_15FloatRoundStyleE2ESI_EENS1_15EpilogueDefaultEEEEEvvEEEEvNT_6ParamsE --------------------------
	.section	.nv.shared._ZN7cutlass13device_kernelINS_4gemm6kernel13GemmUniversalIN4cute5tupleIJiiiiEEENS1_10collective13CollectiveMmaINS1_37MainloopSm90TmaGmmaWarpSpecializedFP8ILi5ENS5_IJNS4_1CILi1EEESB_SB_EEENS1_35KernelTmaWarpSpecializedCooperativeEEENS5_IJNSA_ILi256EEESF_NSA_ILi32EEEEEENS_12float_e4m3_tENS5_IJlSB_lEEESI_SJ_NS4_8TiledMMAINS4_8MMA_AtomIJNS4_4SM904GMMA31MMA_64x256x32_F32E4M3E4M3_SS_TNILNSN_7ScaleInE1ELSP_1EEEEEENS4_6LayoutINS5_IJNSA_ILi2EEESB_SB_EEENS5_IJSB_NSA_ILi0EEESV_EEEEENS5_IJNS4_10UnderscoreESY_SY_EEEEENS4_13SM90_TMA_LOADENS4_14ComposedLayoutINS4_7SwizzleILi1ELi4ELi3EEENS4_18smem_ptr_flag_bitsILi8EEENSS_INS5_IJNSA_ILi8EEESG_EEENS5_IJSG_SB_EEEEEEEvNS4_8identityES11_S1B_vS1C_EENS_8epilogue10collective6detail29Sm90TmaWarpSpecializedAdapterINS1F_15DefaultEpilogueISI_SJ_SJ_NS1E_6thread17LinearCombinationISI_Li1EffLNS1J_9ScaleType4KindE0ELNS_15FloatRoundStyleE2ESI_EENS1_15EpilogueDefaultEEEEEvvEEEEvNT_6ParamsE,"aw",@nobits
	.sectionflags	@""
	.align	16
	.zero		1024


//--------------------- .nv.shared.reserved.0     --------------------------
	.section	.nv.shared.reserved.0,"aw",@nobits
	.weak		__nv_reservedSMEM_offset_0_alias
	.size		__nv_reservedSMEM_offset_0_alias, 0, 0
	.other		__nv_reservedSMEM_offset_0_alias,@"STO_CUDA_RESERVED_SHARED STV_DEFAULT"
__nv_reservedSMEM_offset_0_alias:
	.zero		0


//--------------------- .nv.global                --------------------------
	.section	.nv.global,"aw",@nobits
.nv.global:
	.type		_ZN39_INTERNAL_e4bb836f_4_k_cu_6ceeda69_46914cute1_E,@object
	.size		_ZN39_INTERNAL_e4bb836f_4_k_cu_6ceeda69_46914cute1_E,(_ZN39_INTERNAL_e4bb836f_4_k_cu_6ceeda69_46914cuda3std3__45__cpo6cbeginE - _ZN39_INTERNAL_e4bb836f_4_k_cu_6ceeda69_46914cute1_E)
_ZN39_INTERNAL_e4bb836f_4_k_cu_6ceeda69_46914cute1_E:
	.zero		1
	.type		_ZN39_INTERNAL_e4bb836f_4_k_cu_6ceeda69_46914cuda3std3__45__cpo6cbeginE,@object
	.size		_ZN39_INTERNAL_e4bb836f_4_k_cu_6ceeda69_46914cuda3std3__45__cpo6cbeginE,(_ZN39_INTERNAL_e4bb836f_4_k_cu_6ceeda69_46914cuda3std3__48in_placeE - _ZN39_INTERNAL_e4bb836f_4_k_cu_6ceeda69_46914cuda3std3__45__cpo6cbeginE)
_ZN39_INTERNAL_e4bb836f_4_k_cu_6ceeda69_46914cuda3std3__45__cpo6cbeginE:
	.zero		1
	.type		_ZN39_INTERNAL_e4bb836f_4_k_cu_6ceeda69_46914cuda3std3__48in_placeE,@object
	.size		_ZN39_INTERNAL_e4bb836f_4_k_cu_6ceeda69_46914cuda3std3__48in_placeE,(_ZN39_INTERNAL_e4bb836f_4_k_cu_6ceeda69_46914cuda3std6ranges3__45__cpo9iter_moveE - _ZN39_INTERNAL_e4bb836f_4_k_cu_6ceeda69_46914cuda3std3__48in_placeE)
_ZN39_INTERNAL_e4bb836f_4_k_cu_6ceeda69_46914cuda3std3__48in_placeE:
	.zero		1
	.type		_ZN39_INTERNAL_e4bb836f_4_k_cu_6ceeda69_46914cuda3std6ranges3__45__cpo9iter_moveE,@object
	.size		_ZN39_INTERNAL_e4bb836f_4_k_cu_6ceeda69_46914cuda3std6ranges3__45__cpo9iter_moveE,(_ZN39_INTERNAL_e4bb836f_4_k_cu_6ceeda69_46914cuda3std3__45__cpo5beginE - _ZN39_INTERNAL_e4bb836f_4_k_cu_6ceeda69_46914cuda3std6ranges3__45__cpo9iter_moveE)
_ZN39_INTERNAL_e4bb836f_4_k_cu_6ceeda69_46914cuda3std6ranges3__45__cpo9iter_moveE:
	.zero		1
	.type		_ZN39_INTERNAL_e4bb836f_4_k_cu_6ceeda69_46914cuda3std3__45__cpo5beginE,@object
	.size		_ZN39_INTERNAL_e4bb836f_4_k_cu_6ceeda69_46914cuda3std3__45__cpo5beginE,(_ZN39_INTERNAL_e4bb836f_4_k_cu_6ceeda69_46914cuda3std3__441_GLOBAL__N__e4bb836f_4_k_cu_6ceeda69_46916ignoreE - _ZN39_INTERNAL_e4bb836f_4_k_cu_6ceeda69_46914cuda3std3__45__cpo5beginE)
_ZN39_INTERNAL_e4bb836f_4_k_cu_6ceeda69_46914cuda3std3__45__cpo5beginE:
	.zero		1
	.type		_ZN39_INTERNAL_e4bb836f_4_k_cu_6ceeda69_46914cuda3std3__441_GLOBAL__N__e4bb836f_4_k_cu_6ceeda69_46916ignoreE,@object
	.size		_ZN39_INTERNAL_e4bb836f_4_k_cu_6ceeda69_46914cuda3std3__441_GLOBAL__N__e4bb836f_4_k_cu_6ceeda69_46916ignoreE,(_ZN39_INTERNAL_e4bb836f_4_k_cu_6ceeda69_46914cute7productE - _ZN39_INTERNAL_e4bb836f_4_k_cu_6ceeda69_46914cuda3std3__441_GLOBAL__N__e4bb836f_4_k_cu_6ceeda69_46916ignoreE)
_ZN39_INTERNAL_e4bb836f_4_k_cu_6ceeda69_46914cuda3std3__441_GLOBAL__N__e4bb836f_4_k_cu_6ceeda69_46916ignoreE:
	.zero		1
	.type		_ZN39_INTERNAL_e4bb836f_4_k_cu_6ceeda69_46914cute7productE,@object
	.size		_ZN39_INTERNAL_e4bb836f_4_k_cu_6ceeda69_46914cute7productE,(_ZN39_INTERNAL_e4bb836f_4_k_cu_6ceeda69_46914cuda3std3__45__cpo3endE - _ZN39_INTERNAL_e4bb836f_4_k_cu_6ceeda69_46914cute7productE)
_ZN39_INTERNAL_e4bb836f_4_k_cu_6ceeda69_46914cute7productE:
	.zero		1
	.type		_ZN39_INTERNAL_e4bb836f_4_k_cu_6ceeda69_46914cuda3std3__45__cpo3endE,@object
	.size		_ZN39_INTERNAL_e4bb836f_4_k_cu_6ceeda69_46914cuda3std3__45__cpo3endE,(_ZN39_INTERNAL_e4bb836f_4_k_cu_6ceeda69_46914cuda3std3__419piecewise_constructE - _ZN39_INTERNAL_e4bb836f_4_k_cu_6ceeda69_46914cuda3std3__45__cpo3endE)
_ZN39_INTERNAL_e4bb836f_4_k_cu_6ceeda69_46914cuda3std3__45__cpo3endE:
	.zero		1
	.type		_ZN39_INTERNAL_e4bb836f_4_k_cu_6ceeda69_46914cuda3std3__419piecewise_constructE,@object
	.size		_ZN39_INTERNAL_e4bb836f_4_k_cu_6ceeda69_46914cuda3std3__419piecewise_constructE,(_ZN39_INTERNAL_e4bb836f_4_k_cu_6ceeda69_46914cuda3std3__45__cpo4cendE - _ZN39_INTERNAL_e4bb836f_4_k_cu_6ceeda69_46914cuda3std3__419piecewise_constructE)
_ZN39_INTERNAL_e4bb836f_4_k_cu_6ceeda69_46914cuda3std3__419piecewise_constructE:
	.zero		1
	.type		_ZN39_INTERNAL_e4bb836f_4_k_cu_6ceeda69_46914cuda3std3__45__cpo4cendE,@object
	.size		_ZN39_INTERNAL_e4bb836f_4_k_cu_6ceeda69_46914cuda3std3__45__cpo4cendE,(_ZN39_INTERNAL_e4bb836f_4_k_cu_6ceeda69_46914cuda3std6ranges3__45__cpo4swapE - _ZN39_INTERNAL_e4bb836f_4_k_cu_6ceeda69_46914cuda3std3__45__cpo4cendE)
_ZN39_INTERNAL_e4bb836f_4_k_cu_6ceeda69_46914cuda3std3__45__cpo4cendE:
	.zero		1
	.type		_ZN39_INTERNAL_e4bb836f_4_k_cu_6ceeda69_46914cuda3std6ranges3__45__cpo4swapE,@object
	.size		_ZN39_INTERNAL_e4bb836f_4_k_cu_6ceeda69_46914cuda3std6ranges3__45__cpo4swapE,(.L_7 - _ZN39_INTERNAL_e4bb836f_4_k_cu_6ceeda69_46914cuda3std6ranges3__45__cpo4swapE)
_ZN39_INTERNAL_e4bb836f_4_k_cu_6ceeda69_46914cuda3std6ranges3__45__cpo4swapE:
	.zero		1
.L_7:


//--------------------- .nv.constant0._ZN7cutlass13device_kernelINS_4gemm6kernel13GemmUniversalIN4cute5tupleIJiiiiEEENS1_10collective13CollectiveMmaINS1_37MainloopSm90TmaGmmaWarpSpecializedFP8ILi5ENS5_IJNS4_1CILi1EEESB_SB_EEENS1_35KernelTmaWarpSpecializedCooperativeEEENS5_IJNSA_ILi256EEESF_NSA_ILi32EEEEEENS_12float_e4m3_tENS5_IJlSB_lEEESI_SJ_NS4_8TiledMMAINS4_8MMA_AtomIJNS4_4SM904GMMA31MMA_64x256x32_F32E4M3E4M3_SS_TNILNSN_7ScaleInE1ELSP_1EEEEEENS4_6LayoutINS5_IJNSA_ILi2EEESB_SB_EEENS5_IJSB_NSA_ILi0EEESV_EEEEENS5_IJNS4_10UnderscoreESY_SY_EEEEENS4_13SM90_TMA_LOADENS4_14ComposedLayoutINS4_7SwizzleILi1ELi4ELi3EEENS4_18smem_ptr_flag_bitsILi8EEENSS_INS5_IJNSA_ILi8EEESG_EEENS5_IJSG_SB_EEEEEEEvNS4_8identityES11_S1B_vS1C_EENS_8epilogue10collective6detail29Sm90TmaWarpSpecializedAdapterINS1F_15DefaultEpilogueISI_SJ_SJ_NS1E_6thread17LinearCombinationISI_Li1EffLNS1J_9ScaleType4KindE0ELNS_15FloatRoundStyleE2ESI_EENS1_15EpilogueDefaultEEEEEvvEEEEvNT_6ParamsE --------------------------
	.section	.nv.constant0._ZN7cutlass13device_kernelINS_4gemm6kernel13GemmUniversalIN4cute5tupleIJiiiiEEENS1_10collective13CollectiveMmaINS1_37MainloopSm90TmaGmmaWarpSpecializedFP8ILi5ENS5_IJNS4_1CILi1EEESB_SB_EEENS1_35KernelTmaWarpSpecializedCooperativeEEENS5_IJNSA_ILi256EEESF_NSA_ILi32EEEEEENS_12float_e4m3_tENS5_IJlSB_lEEESI_SJ_NS4_8TiledMMAINS4_8MMA_AtomIJNS4_4SM904GMMA31MMA_64x256x32_F32E4M3E4M3_SS_TNILNSN_7ScaleInE1ELSP_1EEEEEENS4_6LayoutINS5_IJNSA_ILi2EEESB_SB_EEENS5_IJSB_NSA_ILi0EEESV_EEEEENS5_IJNS4_10UnderscoreESY_SY_EEEEENS4_13SM90_TMA_LOADENS4_14ComposedLayoutINS4_7SwizzleILi1ELi4ELi3EEENS4_18smem_ptr_flag_bitsILi8EEENSS_INS5_IJNSA_ILi8EEESG_EEENS5_IJSG_SB_EEEEEEEvNS4_8identityES11_S1B_vS1C_EENS_8epilogue10collective6detail29Sm90TmaWarpSpecializedAdapterINS1F_15DefaultEpilogueISI_SJ_SJ_NS1E_6thread17LinearCombinationISI_Li1EffLNS1J_9ScaleType4KindE0ELNS_15FloatRoundStyleE2ESI_EENS1_15EpilogueDefaultEEEEEvvEEEEvNT_6ParamsE,"a",@progbits
	.sectionflags	@""
	.align	4
.nv.constant0._ZN7cutlass13device_kernelINS_4gemm6kernel13GemmUniversalIN4cute5tupleIJiiiiEEENS1_10collective13CollectiveMmaINS1_37MainloopSm90TmaGmmaWarpSpecializedFP8ILi5ENS5_IJNS4_1CILi1EEESB_SB_EEENS1_35KernelTmaWarpSpecializedCooperativeEEENS5_IJNSA_ILi256EEESF_NSA_ILi32EEEEEENS_12float_e4m3_tENS5_IJlSB_lEEESI_SJ_NS4_8TiledMMAINS4_8MMA_AtomIJNS4_4SM904GMMA31MMA_64x256x32_F32E4M3E4M3_SS_TNILNSN_7ScaleInE1ELSP_1EEEEEENS4_6LayoutINS5_IJNSA_ILi2EEESB_SB_EEENS5_IJSB_NSA_ILi0EEESV_EEEEENS5_IJNS4_10UnderscoreESY_SY_EEEEENS4_13SM90_TMA_LOADENS4_14ComposedLayoutINS4_7SwizzleILi1ELi4ELi3EEENS4_18smem_ptr_flag_bitsILi8EEENSS_INS5_IJNSA_ILi8EEESG_EEENS5_IJSG_SB_EEEEEEEvNS4_8identityES11_S1B_vS1C_EENS_8epilogue10collective6detail29Sm90TmaWarpSpecializedAdapterINS1F_15DefaultEpilogueISI_SJ_SJ_NS1E_6thread17LinearCombinationISI_Li1EffLNS1J_9ScaleType4KindE0ELNS_15FloatRoundStyleE2ESI_EENS1_15EpilogueDefaultEEEEEvvEEEEvNT_6ParamsE:
	.zero		1664


//--------------------- SYMBOLS --------------------------

	.type		.nv.reservedSmem.offset0,@object
	.size		.nv.reservedSmem.offset0,0x4
